	.target	sm_100a

	.elftype	@"ET_EXEC"


//--------------------- .note.nv.tkinfo           --------------------------
	.section	.note.nv.tkinfo,"",@"SHT_NOTE"
	.sectionflags	@"SHF_NOTE_NV_TKINFO"
	.tkinfo
        /*0018*/ 	.word	0x00000002
        /*0030*/ 	.string	""
        /*0030*/ 	.string	"ptxas"
        /*0030*/ 	.string	"Cuda compilation tools, release 13.0, V13.0.88"
        /*0030*/ 	.string	"Build cuda_13.0.r13.0/compiler.36424714_0"
        /*0030*/ 	.string	"-arch sm_100a -m 64 "



//--------------------- .note.nv.cuinfo           --------------------------
	.section	.note.nv.cuinfo,"",@"SHT_NOTE"
	.sectionflags	@"SHF_NOTE_NV_CUINFO"
        /*0018*/ 	.short	0x0002
        /*001a*/ 	.short	0x0064
        /*001c*/ 	.short	0x0082
	.zero		2


//--------------------- .nv.info                  --------------------------
	.section	.nv.info,"",@"SHT_CUDA_INFO"
	.align	4


	//----- nvinfo : EIATTR_REGCOUNT
	.align		4
        /*0000*/ 	.byte	0x04, 0x2f
        /*0002*/ 	.short	(.L_12 - .L_11)
	.align		4
.L_11:
        /*0004*/ 	.word	index@(_ZN7cutlass13device_kernelIN5flash19enable_sm80_to_sm89INS1_16FlashAttnFwdSm80INS1_25CollectiveMainloopFwdSm80ILi8ELi1ELb0EN4cute5tupleIJNS5_1CILi128EEENS7_ILi48EEENS7_ILi256EEEEEELi256ENS_6half_tEfNS_4arch4Sm80ELb1ELb0ELb1ELb1ELb1ELb1ELb1ELb0EEENS1_21CollectiveEpilogueFwdINS6_IJS8_SA_S9_EEENS6_IJNS7_ILi1EEESI_SI_EEESC_SE_Li256ELb1ELb1ELb0ELb0EEENS1_19SingleTileSchedulerILb1ELb0ELb1ELi128EEEEEEEEEvNT_6ParamsE)
        /*0008*/ 	.word	0x00000004


	//----- nvinfo : EIATTR_FRAME_SIZE
	.align		4
.L_12:
        /*000c*/ 	.byte	0x04, 0x11
        /*000e*/ 	.short	(.L_14 - .L_13)
	.align		4
.L_13:
        /*0010*/ 	.word	index@(_ZN7cutlass13device_kernelIN5flash19enable_sm80_to_sm89INS1_16FlashAttnFwdSm80INS1_25CollectiveMainloopFwdSm80ILi8ELi1ELb0EN4cute5tupleIJNS5_1CILi128EEENS7_ILi48EEENS7_ILi256EEEEEELi256ENS_6half_tEfNS_4arch4Sm80ELb1ELb0ELb1ELb1ELb1ELb1ELb1ELb0EEENS1_21CollectiveEpilogueFwdINS6_IJS8_SA_S9_EEENS6_IJNS7_ILi1EEESI_SI_EEESC_SE_Li256ELb1ELb1ELb0ELb0EEENS1_19SingleTileSchedulerILb1ELb0ELb1ELi128EEEEEEEEEvNT_6ParamsE)
        /*0014*/ 	.word	0x00000000


	//----- nvinfo : EIATTR_REGCOUNT
	.align		4
.L_14:
        /*0018*/ 	.byte	0x04, 0x2f
        /*001a*/ 	.short	(.L_16 - .L_15)
	.align		4
.L_15:
        /*001c*/ 	.word	index@(_ZN7cutlass13device_kernelIN5flash19enable_sm80_to_sm89INS1_16FlashAttnFwdSm80INS1_25CollectiveMainloopFwdSm80ILi8ELi1ELb0EN4cute5tupleIJNS5_1CILi128EEENS7_ILi96EEENS7_ILi256EEEEEELi256ENS_6half_tEfNS_4arch4Sm80ELb1ELb0ELb1ELb1ELb1ELb0ELb1ELb0EEENS1_21CollectiveEpilogueFwdINS6_IJS8_SA_S9_EEENS6_IJNS7_ILi1EEESI_SI_EEESC_SE_Li256ELb1ELb1ELb0ELb0EEENS1_19SingleTileSchedulerILb1ELb0ELb1ELi128EEEEEEEEEvNT_6ParamsE)
        /*0020*/ 	.word	0x00000004


	//----- nvinfo : EIATTR_FRAME_SIZE
	.align		4
.L_16:
        /*0024*/ 	.byte	0x04, 0x11
        /*0026*/ 	.short	(.L_18 - .L_17)
	.align		4
.L_17:
        /*0028*/ 	.word	index@(_ZN7cutlass13device_kernelIN5flash19enable_sm80_to_sm89INS1_16FlashAttnFwdSm80INS1_25CollectiveMainloopFwdSm80ILi8ELi1ELb0EN4cute5tupleIJNS5_1CILi128EEENS7_ILi96EEENS7_ILi256EEEEEELi256ENS_6half_tEfNS_4arch4Sm80ELb1ELb0ELb1ELb1ELb1ELb0ELb1ELb0EEENS1_21CollectiveEpilogueFwdINS6_IJS8_SA_S9_EEENS6_IJNS7_ILi1EEESI_SI_EEESC_SE_Li256ELb1ELb1ELb0ELb0EEENS1_19SingleTileSchedulerILb1ELb0ELb1ELi128EEEEEEEEEvNT_6ParamsE)
        /*002c*/ 	.word	0x00000000


	//----- nvinfo : EIATTR_REGCOUNT
	.align		4
.L_18:
        /*0030*/ 	.byte	0x04, 0x2f
        /*0032*/ 	.short	(.L_20 - .L_19)
	.align		4
.L_19:
        /*0034*/ 	.word	index@(_ZN7cutlass13device_kernelIN5flash19enable_sm80_to_sm89INS1_16FlashAttnFwdSm80INS1_25CollectiveMainloopFwdSm80ILi8ELi1ELb0EN4cute5tupleIJNS5_1CILi128EEENS7_ILi96EEENS7_ILi256EEEEEELi256ENS_6half_tEfNS_4arch4Sm80ELb1ELb0ELb1ELb0ELb1ELb0ELb1ELb0EEENS1_21CollectiveEpilogueFwdINS6_IJS8_SA_S9_EEENS6_IJNS7_ILi1EEESI_SI_EEESC_SE_Li256ELb0ELb1ELb0ELb0EEENS1_30DynamicPersistentTileSchedulerILi256ELi256ELb0ELb1ELb0EEEEEEEEEvNT_6ParamsE)
        /*0038*/ 	.word	0x00000004


	//----- nvinfo : EIATTR_FRAME_SIZE
	.align		4
.L_20:
        /*003c*/ 	.byte	0x04, 0x11
        /*003e*/ 	.short	(.L_22 - .L_21)
	.align		4
.L_21:
        /*0040*/ 	.word	index@(_ZN7cutlass13device_kernelIN5flash19enable_sm80_to_sm89INS1_16FlashAttnFwdSm80INS1_25CollectiveMainloopFwdSm80ILi8ELi1ELb0EN4cute5tupleIJNS5_1CILi128EEENS7_ILi96EEENS7_ILi256EEEEEELi256ENS_6half_tEfNS_4arch4Sm80ELb1ELb0ELb1ELb0ELb1ELb0ELb1ELb0EEENS1_21CollectiveEpilogueFwdINS6_IJS8_SA_S9_EEENS6_IJNS7_ILi1EEESI_SI_EEESC_SE_Li256ELb0ELb1ELb0ELb0EEENS1_30DynamicPersistentTileSchedulerILi256ELi256ELb0ELb1ELb0EEEEEEEEEvNT_6ParamsE)
        /*0044*/ 	.word	0x00000000


	//----- nvinfo : EIATTR_REGCOUNT
	.align		4
.L_22:
        /*0048*/ 	.byte	0x04, 0x2f
        /*004a*/ 	.short	(.L_24 - .L_23)
	.align		4
.L_23:
        /*004c*/ 	.word	index@(_ZN7cutlass13device_kernelIN5flash19enable_sm80_to_sm89INS1_16FlashAttnFwdSm80INS1_25CollectiveMainloopFwdSm80ILi8ELi1ELb0EN4cute5tupleIJNS5_1CILi128EEENS7_ILi48EEENS7_ILi256EEEEEELi256ENS_6half_tEfNS_4arch4Sm80ELb0ELb1ELb1ELb1ELb1ELb1ELb1ELb0EEENS1_21CollectiveEpilogueFwdINS6_IJS8_SA_S9_EEENS6_IJNS7_ILi1EEESI_SI_EEESC_SE_Li256ELb1ELb1ELb0ELb0EEENS1_19SingleTileSchedulerILb1ELb0ELb1ELi128EEEEEEEEEvNT_6ParamsE)
        /*0050*/ 	.word	0x00000004


	//----- nvinfo : EIATTR_FRAME_SIZE
	.align		4
.L_24:
        /*0054*/ 	.byte	0x04, 0x11
        /*0056*/ 	.short	(.L_26 - .L_25)
	.align		4
.L_25:
        /*0058*/ 	.word	index@(_ZN7cutlass13device_kernelIN5flash19enable_sm80_to_sm89INS1_16FlashAttnFwdSm80INS1_25CollectiveMainloopFwdSm80ILi8ELi1ELb0EN4cute5tupleIJNS5_1CILi128EEENS7_ILi48EEENS7_ILi256EEEEEELi256ENS_6half_tEfNS_4arch4Sm80ELb0ELb1ELb1ELb1ELb1ELb1ELb1ELb0EEENS1_21CollectiveEpilogueFwdINS6_IJS8_SA_S9_EEENS6_IJNS7_ILi1EEESI_SI_EEESC_SE_Li256ELb1ELb1ELb0ELb0EEENS1_19SingleTileSchedulerILb1ELb0ELb1ELi128EEEEEEEEEvNT_6ParamsE)
        /*005c*/ 	.word	0x00000000


	//----- nvinfo : EIATTR_REGCOUNT
	.align		4
.L_26:
        /*0060*/ 	.byte	0x04, 0x2f
        /*0062*/ 	.short	(.L_28 - .L_27)
	.align		4
.L_27:
        /*0064*/ 	.word	index@(_ZN7cutlass13device_kernelIN5flash19enable_sm80_to_sm89INS1_16FlashAttnFwdSm80INS1_25CollectiveMainloopFwdSm80ILi8ELi1ELb0EN4cute5tupleIJNS5_1CILi128EEENS7_ILi64EEENS7_ILi256EEEEEELi256ENS_6half_tEfNS_4arch4Sm80ELb0ELb1ELb1ELb1ELb1ELb0ELb1ELb0EEENS1_21CollectiveEpilogueFwdINS6_IJS8_SA_S9_EEENS6_IJNS7_ILi1EEESI_SI_EEESC_SE_Li256ELb1ELb1ELb0ELb0EEENS1_19SingleTileSchedulerILb1ELb0ELb1ELi128EEEEEEEEEvNT_6ParamsE)
        /*0068*/ 	.word	0x00000004


	//----- nvinfo : EIATTR_FRAME_SIZE
	.align		4
.L_28:
        /*006c*/ 	.byte	0x04, 0x11
        /*006e*/ 	.short	(.L_30 - .L_29)
	.align		4
.L_29:
        /*0070*/ 	.word	index@(_ZN7cutlass13device_kernelIN5flash19enable_sm80_to_sm89INS1_16FlashAttnFwdSm80INS1_25CollectiveMainloopFwdSm80ILi8ELi1ELb0EN4cute5tupleIJNS5_1CILi128EEENS7_ILi64EEENS7_ILi256EEEEEELi256ENS_6half_tEfNS_4arch4Sm80ELb0ELb1ELb1ELb1ELb1ELb0ELb1ELb0EEENS1_21CollectiveEpilogueFwdINS6_IJS8_SA_S9_EEENS6_IJNS7_ILi1EEESI_SI_EEESC_SE_Li256ELb1ELb1ELb0ELb0EEENS1_19SingleTileSchedulerILb1ELb0ELb1ELi128EEEEEEEEEvNT_6ParamsE)
        /*0074*/ 	.word	0x00000000


	//----- nvinfo : EIATTR_REGCOUNT
	.align		4
.L_30:
        /*0078*/ 	.byte	0x04, 0x2f
        /*007a*/ 	.short	(.L_32 - .L_31)
	.align		4
.L_31:
        /*007c*/ 	.word	index@(_ZN7cutlass13device_kernelIN5flash19enable_sm80_to_sm89INS1_16FlashAttnFwdSm80INS1_25CollectiveMainloopFwdSm80ILi8ELi1ELb0EN4cute5tupleIJNS5_1CILi128EEENS7_ILi64EEENS7_ILi256EEEEEELi256ENS_6half_tEfNS_4arch4Sm80ELb0ELb1ELb1ELb0ELb1ELb0ELb1ELb0EEENS1_21CollectiveEpilogueFwdINS6_IJS8_SA_S9_EEENS6_IJNS7_ILi1EEESI_SI_EEESC_SE_Li256ELb0ELb1ELb0ELb0EEENS1_19SingleTileSchedulerILb0ELb0ELb1ELi128EEEEEEEEEvNT_6ParamsE)
        /*0080*/ 	.word	0x00000004


	//----- nvinfo : EIATTR_FRAME_SIZE
	.align		4
.L_32:
        /*0084*/ 	.byte	0x04, 0x11
        /*0086*/ 	.short	(.L_34 - .L_33)
	.align		4
.L_33:
        /*0088*/ 	.word	index@(_ZN7cutlass13device_kernelIN5flash19enable_sm80_to_sm89INS1_16FlashAttnFwdSm80INS1_25CollectiveMainloopFwdSm80ILi8ELi1ELb0EN4cute5tupleIJNS5_1CILi128EEENS7_ILi64EEENS7_ILi256EEEEEELi256ENS_6half_tEfNS_4arch4Sm80ELb0ELb1ELb1ELb0ELb1ELb0ELb1ELb0EEENS1_21CollectiveEpilogueFwdINS6_IJS8_SA_S9_EEENS6_IJNS7_ILi1EEESI_SI_EEESC_SE_Li256ELb0ELb1ELb0ELb0EEENS1_19SingleTileSchedulerILb0ELb0ELb1ELi128EEEEEEEEEvNT_6ParamsE)
        /*008c*/ 	.word	0x00000000


	//----- nvinfo : EIATTR_REGCOUNT
	.align		4
.L_34:
        /*0090*/ 	.byte	0x04, 0x2f
        /*0092*/ 	.short	(.L_36 - .L_35)
	.align		4
.L_35:
        /*0094*/ 	.word	index@(_ZN7cutlass13device_kernelIN5flash19enable_sm80_to_sm89INS1_16FlashAttnFwdSm80INS1_25CollectiveMainloopFwdSm80ILi8ELi1ELb0EN4cute5tupleIJNS5_1CILi128EEENS7_ILi48EEENS7_ILi256EEEEEELi256ENS_6half_tEfNS_4arch4Sm80ELb0ELb0ELb1ELb1ELb1ELb1ELb1ELb0EEENS1_21CollectiveEpilogueFwdINS6_IJS8_SA_S9_EEENS6_IJNS7_ILi1EEESI_SI_EEESC_SE_Li256ELb1ELb1ELb0ELb0EEENS1_19SingleTileSchedulerILb1ELb0ELb1ELi128EEEEEEEEEvNT_6ParamsE)
        /*0098*/ 	.word	0x00000004


	//----- nvinfo : EIATTR_FRAME_SIZE
	.align		4
.L_36:
        /*009c*/ 	.byte	0x04, 0x11
        /*009e*/ 	.short	(.L_38 - .L_37)
	.align		4
.L_37:
        /*00a0*/ 	.word	index@(_ZN7cutlass13device_kernelIN5flash19enable_sm80_to_sm89INS1_16FlashAttnFwdSm80INS1_25CollectiveMainloopFwdSm80ILi8ELi1ELb0EN4cute5tupleIJNS5_1CILi128EEENS7_ILi48EEENS7_ILi256EEEEEELi256ENS_6half_tEfNS_4arch4Sm80ELb0ELb0ELb1ELb1ELb1ELb1ELb1ELb0EEENS1_21CollectiveEpilogueFwdINS6_IJS8_SA_S9_EEENS6_IJNS7_ILi1EEESI_SI_EEESC_SE_Li256ELb1ELb1ELb0ELb0EEENS1_19SingleTileSchedulerILb1ELb0ELb1ELi128EEEEEEEEEvNT_6ParamsE)
        /*00a4*/ 	.word	0x00000000


	//----- nvinfo : EIATTR_REGCOUNT
	.align		4
.L_38:
        /*00a8*/ 	.byte	0x04, 0x2f
        /*00aa*/ 	.short	(.L_40 - .L_39)
	.align		4
.L_39:
        /*00ac*/ 	.word	index@(_ZN7cutlass13device_kernelIN5flash19enable_sm80_to_sm89INS1_16FlashAttnFwdSm80INS1_25CollectiveMainloopFwdSm80ILi8ELi1ELb0EN4cute5tupleIJNS5_1CILi128EEENS7_ILi96EEENS7_ILi256EEEEEELi256ENS_6half_tEfNS_4arch4Sm80ELb0ELb0ELb1ELb1ELb1ELb0ELb1ELb0EEENS1_21CollectiveEpilogueFwdINS6_IJS8_SA_S9_EEENS6_IJNS7_ILi1EEESI_SI_EEESC_SE_Li256ELb1ELb1ELb0ELb0EEENS1_19SingleTileSchedulerILb1ELb0ELb1ELi128EEEEEEEEEvNT_6ParamsE)
        /*00b0*/ 	.word	0x00000004


	//----- nvinfo : EIATTR_FRAME_SIZE
	.align		4
.L_40:
        /*00b4*/ 	.byte	0x04, 0x11
        /*00b6*/ 	.short	(.L_42 - .L_41)
	.align		4
.L_41:
        /*00b8*/ 	.word	index@(_ZN7cutlass13device_kernelIN5flash19enable_sm80_to_sm89INS1_16FlashAttnFwdSm80INS1_25CollectiveMainloopFwdSm80ILi8ELi1ELb0EN4cute5tupleIJNS5_1CILi128EEENS7_ILi96EEENS7_ILi256EEEEEELi256ENS_6half_tEfNS_4arch4Sm80ELb0ELb0ELb1ELb1ELb1ELb0ELb1ELb0EEENS1_21CollectiveEpilogueFwdINS6_IJS8_SA_S9_EEENS6_IJNS7_ILi1EEESI_SI_EEESC_SE_Li256ELb1ELb1ELb0ELb0EEENS1_19SingleTileSchedulerILb1ELb0ELb1ELi128EEEEEEEEEvNT_6ParamsE)
        /*00bc*/ 	.word	0x00000000


	//----- nvinfo : EIATTR_REGCOUNT
	.align		4
.L_42:
        /*00c0*/ 	.byte	0x04, 0x2f
        /*00c2*/ 	.short	(.L_44 - .L_43)
	.align		4
.L_43:
        /*00c4*/ 	.word	index@(_ZN7cutlass13device_kernelIN5flash19enable_sm80_to_sm89INS1_16FlashAttnFwdSm80INS1_25CollectiveMainloopFwdSm80ILi8ELi1ELb0EN4cute5tupleIJNS5_1CILi128EEENS7_ILi96EEENS7_ILi256EEEEEELi256ENS_6half_tEfNS_4arch4Sm80ELb0ELb0ELb1ELb0ELb1ELb0ELb1ELb0EEENS1_21CollectiveEpilogueFwdINS6_IJS8_SA_S9_EEENS6_IJNS7_ILi1EEESI_SI_EEESC_SE_Li256ELb0ELb1ELb0ELb0EEENS1_19SingleTileSchedulerILb0ELb0ELb1ELi128EEEEEEEEEvNT_6ParamsE)
        /*00c8*/ 	.word	0x00000004


	//----- nvinfo : EIATTR_FRAME_SIZE
	.align		4
.L_44:
        /*00cc*/ 	.byte	0x04, 0x11
        /*00ce*/ 	.short	(.L_46 - .L_45)
	.align		4
.L_45:
        /*00d0*/ 	.word	index@(_ZN7cutlass13device_kernelIN5flash19enable_sm80_to_sm89INS1_16FlashAttnFwdSm80INS1_25CollectiveMainloopFwdSm80ILi8ELi1ELb0EN4cute5tupleIJNS5_1CILi128EEENS7_ILi96EEENS7_ILi256EEEEEELi256ENS_6half_tEfNS_4arch4Sm80ELb0ELb0ELb1ELb0ELb1ELb0ELb1ELb0EEENS1_21CollectiveEpilogueFwdINS6_IJS8_SA_S9_EEENS6_IJNS7_ILi1EEESI_SI_EEESC_SE_Li256ELb0ELb1ELb0ELb0EEENS1_19SingleTileSchedulerILb0ELb0ELb1ELi128EEEEEEEEEvNT_6ParamsE)
        /*00d4*/ 	.word	0x00000000


	//----- nvinfo : EIATTR_REGCOUNT
	.align		4
.L_46:
        /*00d8*/ 	.byte	0x04, 0x2f
        /*00da*/ 	.short	(.L_48 - .L_47)
	.align		4
.L_47:
        /*00dc*/ 	.word	index@(_ZN7cutlass13device_kernelIN5flash19enable_sm80_to_sm89INS1_16FlashAttnFwdSm80INS1_25CollectiveMainloopFwdSm80ILi8ELi1ELb0EN4cute5tupleIJNS5_1CILi128EEENS7_ILi32EEENS7_ILi256EEEEEELi256ENS_6half_tEfNS_4arch4Sm80ELb1ELb0ELb1ELb1ELb1ELb1ELb1ELb0EEENS1_21CollectiveEpilogueFwdINS6_IJS8_SA_S9_EEENS6_IJNS7_ILi1EEESI_SI_EEESC_SE_Li256ELb1ELb1ELb0ELb0EEENS1_19SingleTileSchedulerILb1ELb0ELb1ELi128EEEEEEEEEvNT_6ParamsE)
        /*00e0*/ 	.word	0x00000004


	//----- nvinfo : EIATTR_FRAME_SIZE
	.align		4
.L_48:
        /*00e4*/ 	.byte	0x04, 0x11
        /*00e6*/ 	.short	(.L_50 - .L_49)
	.align		4
.L_49:
        /*00e8*/ 	.word	index@(_ZN7cutlass13device_kernelIN5flash19enable_sm80_to_sm89INS1_16FlashAttnFwdSm80INS1_25CollectiveMainloopFwdSm80ILi8ELi1ELb0EN4cute5tupleIJNS5_1CILi128EEENS7_ILi32EEENS7_ILi256EEEEEELi256ENS_6half_tEfNS_4arch4Sm80ELb1ELb0ELb1ELb1ELb1ELb1ELb1ELb0EEENS1_21CollectiveEpilogueFwdINS6_IJS8_SA_S9_EEENS6_IJNS7_ILi1EEESI_SI_EEESC_SE_Li256ELb1ELb1ELb0ELb0EEENS1_19SingleTileSchedulerILb1ELb0ELb1ELi128EEEEEEEEEvNT_6ParamsE)
        /*00ec*/ 	.word	0x00000000


	//----- nvinfo : EIATTR_REGCOUNT
	.align		4
.L_50:
        /*00f0*/ 	.byte	0x04, 0x2f
        /*00f2*/ 	.short	(.L_52 - .L_51)
	.align		4
.L_51:
        /*00f4*/ 	.word	index@(_ZN7cutlass13device_kernelIN5flash19enable_sm80_to_sm89INS1_16FlashAttnFwdSm80INS1_25CollectiveMainloopFwdSm80ILi8ELi1ELb1EN4cute5tupleIJNS5_1CILi128EEENS7_ILi64EEENS7_ILi256EEEEEELi256ENS_6half_tEfNS_4arch4Sm80ELb1ELb0ELb1ELb1ELb1ELb0ELb1ELb0EEENS1_21CollectiveEpilogueFwdINS6_IJS8_SA_S9_EEENS6_IJNS7_ILi1EEESI_SI_EEESC_SE_Li256ELb1ELb1ELb0ELb0EEENS1_19SingleTileSchedulerILb1ELb0ELb1ELi128EEEEEEEEEvNT_6ParamsE)
        /*00f8*/ 	.word	0x00000004


	//----- nvinfo : EIATTR_FRAME_SIZE
	.align		4
.L_52:
        /*00fc*/ 	.byte	0x04, 0x11
        /*00fe*/ 	.short	(.L_54 - .L_53)
	.align		4
.L_53:
        /*0100*/ 	.word	index@(_ZN7cutlass13device_kernelIN5flash19enable_sm80_to_sm89INS1_16FlashAttnFwdSm80INS1_25CollectiveMainloopFwdSm80ILi8ELi1ELb1EN4cute5tupleIJNS5_1CILi128EEENS7_ILi64EEENS7_ILi256EEEEEELi256ENS_6half_tEfNS_4arch4Sm80ELb1ELb0ELb1ELb1ELb1ELb0ELb1ELb0EEENS1_21CollectiveEpilogueFwdINS6_IJS8_SA_S9_EEENS6_IJNS7_ILi1EEESI_SI_EEESC_SE_Li256ELb1ELb1ELb0ELb0EEENS1_19SingleTileSchedulerILb1ELb0ELb1ELi128EEEEEEEEEvNT_6ParamsE)
        /*0104*/ 	.word	0x00000000


	//----- nvinfo : EIATTR_REGCOUNT
	.align		4
.L_54:
        /*0108*/ 	.byte	0x04, 0x2f
        /*010a*/ 	.short	(.L_56 - .L_55)
	.align		4
.L_55:
        /*010c*/ 	.word	index@(_ZN7cutlass13device_kernelIN5flash19enable_sm80_to_sm89INS1_16FlashAttnFwdSm80INS1_25CollectiveMainloopFwdSm80ILi8ELi1ELb1EN4cute5tupleIJNS5_1CILi128EEENS7_ILi64EEENS7_ILi256EEEEEELi256ENS_6half_tEfNS_4arch4Sm80ELb1ELb0ELb1ELb0ELb1ELb0ELb1ELb0EEENS1_21CollectiveEpilogueFwdINS6_IJS8_SA_S9_EEENS6_IJNS7_ILi1EEESI_SI_EEESC_SE_Li256ELb0ELb1ELb0ELb0EEENS1_30DynamicPersistentTileSchedulerILi256ELi256ELb0ELb1ELb0EEEEEEEEEvNT_6ParamsE)
        /*0110*/ 	.word	0x00000004


	//----- nvinfo : EIATTR_FRAME_SIZE
	.align		4
.L_56:
        /*0114*/ 	.byte	0x04, 0x11
        /*0116*/ 	.short	(.L_58 - .L_57)
	.align		4
.L_57:
        /*0118*/ 	.word	index@(_ZN7cutlass13device_kernelIN5flash19enable_sm80_to_sm89INS1_16FlashAttnFwdSm80INS1_25CollectiveMainloopFwdSm80ILi8ELi1ELb1EN4cute5tupleIJNS5_1CILi128EEENS7_ILi64EEENS7_ILi256EEEEEELi256ENS_6half_tEfNS_4arch4Sm80ELb1ELb0ELb1ELb0ELb1ELb0ELb1ELb0EEENS1_21CollectiveEpilogueFwdINS6_IJS8_SA_S9_EEENS6_IJNS7_ILi1EEESI_SI_EEESC_SE_Li256ELb0ELb1ELb0ELb0EEENS1_30DynamicPersistentTileSchedulerILi256ELi256ELb0ELb1ELb0EEEEEEEEEvNT_6ParamsE)
        /*011c*/ 	.word	0x00000000


	//----- nvinfo : EIATTR_REGCOUNT
	.align		4
.L_58:
        /*0120*/ 	.byte	0x04, 0x2f
        /*0122*/ 	.short	(.L_60 - .L_59)
	.align		4
.L_59:
        /*0124*/ 	.word	index@(_ZN7cutlass13device_kernelIN5flash19enable_sm80_to_sm89INS1_16FlashAttnFwdSm80INS1_25CollectiveMainloopFwdSm80ILi8ELi1ELb0EN4cute5tupleIJNS5_1CILi128EEENS7_ILi32EEENS7_ILi256EEEEEELi256ENS_6half_tEfNS_4arch4Sm80ELb0ELb1ELb1ELb1ELb1ELb1ELb1ELb0EEENS1_21CollectiveEpilogueFwdINS6_IJS8_SA_S9_EEENS6_IJNS7_ILi1EEESI_SI_EEESC_SE_Li256ELb1ELb1ELb0ELb0EEENS1_19SingleTileSchedulerILb1ELb0ELb1ELi128EEEEEEEEEvNT_6ParamsE)
        /*0128*/ 	.word	0x00000004


	//----- nvinfo : EIATTR_FRAME_SIZE
	.align		4
.L_60:
        /*012c*/ 	.byte	0x04, 0x11
        /*012e*/ 	.short	(.L_62 - .L_61)
	.align		4
.L_61:
        /*0130*/ 	.word	index@(_ZN7cutlass13device_kernelIN5flash19enable_sm80_to_sm89INS1_16FlashAttnFwdSm80INS1_25CollectiveMainloopFwdSm80ILi8ELi1ELb0EN4cute5tupleIJNS5_1CILi128EEENS7_ILi32EEENS7_ILi256EEEEEELi256ENS_6half_tEfNS_4arch4Sm80ELb0ELb1ELb1ELb1ELb1ELb1ELb1ELb0EEENS1_21CollectiveEpilogueFwdINS6_IJS8_SA_S9_EEENS6_IJNS7_ILi1EEESI_SI_EEESC_SE_Li256ELb1ELb1ELb0ELb0EEENS1_19SingleTileSchedulerILb1ELb0ELb1ELi128EEEEEEEEEvNT_6ParamsE)
        /*0134*/ 	.word	0x00000000


	//----- nvinfo : EIATTR_REGCOUNT
	.align		4
.L_62:
        /*0138*/ 	.byte	0x04, 0x2f
        /*013a*/ 	.short	(.L_64 - .L_63)
	.align		4
.L_63:
        /*013c*/ 	.word	index@(_ZN7cutlass13device_kernelIN5flash19enable_sm80_to_sm89INS1_16FlashAttnFwdSm80INS1_25CollectiveMainloopFwdSm80ILi8ELi1ELb1EN4cute5tupleIJNS5_1CILi128EEENS7_ILi48EEENS7_ILi256EEEEEELi256ENS_6half_tEfNS_4arch4Sm80ELb0ELb1ELb1ELb1ELb1ELb0ELb1ELb0EEENS1_21CollectiveEpilogueFwdINS6_IJS8_SA_S9_EEENS6_IJNS7_ILi1EEESI_SI_EEESC_SE_Li256ELb1ELb1ELb0ELb0EEENS1_19SingleTileSchedulerILb1ELb0ELb1ELi128EEEEEEEEEvNT_6ParamsE)
        /*0140*/ 	.word	0x00000004


	//----- nvinfo : EIATTR_FRAME_SIZE
	.align		4
.L_64:
        /*0144*/ 	.byte	0x04, 0x11
        /*0146*/ 	.short	(.L_66 - .L_65)
	.align		4
.L_65:
        /*0148*/ 	.word	index@(_ZN7cutlass13device_kernelIN5flash19enable_sm80_to_sm89INS1_16FlashAttnFwdSm80INS1_25CollectiveMainloopFwdSm80ILi8ELi1ELb1EN4cute5tupleIJNS5_1CILi128EEENS7_ILi48EEENS7_ILi256EEEEEELi256ENS_6half_tEfNS_4arch4Sm80ELb0ELb1ELb1ELb1ELb1ELb0ELb1ELb0EEENS1_21CollectiveEpilogueFwdINS6_IJS8_SA_S9_EEENS6_IJNS7_ILi1EEESI_SI_EEESC_SE_Li256ELb1ELb1ELb0ELb0EEENS1_19SingleTileSchedulerILb1ELb0ELb1ELi128EEEEEEEEEvNT_6ParamsE)
        /*014c*/ 	.word	0x00000000


	//----- nvinfo : EIATTR_REGCOUNT
	.align		4
.L_66:
        /*0150*/ 	.byte	0x04, 0x2f
        /*0152*/ 	.short	(.L_68 - .L_67)
	.align		4
.L_67:
        /*0154*/ 	.word	index@(_ZN7cutlass13device_kernelIN5flash19enable_sm80_to_sm89INS1_16FlashAttnFwdSm80INS1_25CollectiveMainloopFwdSm80ILi8ELi1ELb1EN4cute5tupleIJNS5_1CILi128EEENS7_ILi48EEENS7_ILi256EEEEEELi256ENS_6half_tEfNS_4arch4Sm80ELb0ELb1ELb1ELb0ELb1ELb0ELb1ELb0EEENS1_21CollectiveEpilogueFwdINS6_IJS8_SA_S9_EEENS6_IJNS7_ILi1EEESI_SI_EEESC_SE_Li256ELb0ELb1ELb0ELb0EEENS1_19SingleTileSchedulerILb0ELb0ELb1ELi128EEEEEEEEEvNT_6ParamsE)
        /*0158*/ 	.word	0x00000004


	//----- nvinfo : EIATTR_FRAME_SIZE
	.align		4
.L_68:
        /*015c*/ 	.byte	0x04, 0x11
        /*015e*/ 	.short	(.L_70 - .L_69)
	.align		4
.L_69:
        /*0160*/ 	.word	index@(_ZN7cutlass13device_kernelIN5flash19enable_sm80_to_sm89INS1_16FlashAttnFwdSm80INS1_25CollectiveMainloopFwdSm80ILi8ELi1ELb1EN4cute5tupleIJNS5_1CILi128EEENS7_ILi48EEENS7_ILi256EEEEEELi256ENS_6half_tEfNS_4arch4Sm80ELb0ELb1ELb1ELb0ELb1ELb0ELb1ELb0EEENS1_21CollectiveEpilogueFwdINS6_IJS8_SA_S9_EEENS6_IJNS7_ILi1EEESI_SI_EEESC_SE_Li256ELb0ELb1ELb0ELb0EEENS1_19SingleTileSchedulerILb0ELb0ELb1ELi128EEEEEEEEEvNT_6ParamsE)
        /*0164*/ 	.word	0x00000000


	//----- nvinfo : EIATTR_REGCOUNT
	.align		4
.L_70:
        /*0168*/ 	.byte	0x04, 0x2f
        /*016a*/ 	.short	(.L_72 - .L_71)
	.align		4
.L_71:
        /*016c*/ 	.word	index@(_ZN7cutlass13device_kernelIN5flash19enable_sm80_to_sm89INS1_16FlashAttnFwdSm80INS1_25CollectiveMainloopFwdSm80ILi8ELi1ELb0EN4cute5tupleIJNS5_1CILi128EEENS7_ILi32EEENS7_ILi256EEEEEELi256ENS_6half_tEfNS_4arch4Sm80ELb0ELb0ELb1ELb1ELb1ELb1ELb1ELb0EEENS1_21CollectiveEpilogueFwdINS6_IJS8_SA_S9_EEENS6_IJNS7_ILi1EEESI_SI_EEESC_SE_Li256ELb1ELb1ELb0ELb0EEENS1_19SingleTileSchedulerILb1ELb0ELb1ELi128EEEEEEEEEvNT_6ParamsE)
        /*0170*/ 	.word	0x00000004


	//----- nvinfo : EIATTR_FRAME_SIZE
	.align		4
.L_72:
        /*0174*/ 	.byte	0x04, 0x11
        /*0176*/ 	.short	(.L_74 - .L_73)
	.align		4
.L_73:
        /*0178*/ 	.word	index@(_ZN7cutlass13device_kernelIN5flash19enable_sm80_to_sm89INS1_16FlashAttnFwdSm80INS1_25CollectiveMainloopFwdSm80ILi8ELi1ELb0EN4cute5tupleIJNS5_1CILi128EEENS7_ILi32EEENS7_ILi256EEEEEELi256ENS_6half_tEfNS_4arch4Sm80ELb0ELb0ELb1ELb1ELb1ELb1ELb1ELb0EEENS1_21CollectiveEpilogueFwdINS6_IJS8_SA_S9_EEENS6_IJNS7_ILi1EEESI_SI_EEESC_SE_Li256ELb1ELb1ELb0ELb0EEENS1_19SingleTileSchedulerILb1ELb0ELb1ELi128EEEEEEEEEvNT_6ParamsE)
        /*017c*/ 	.word	0x00000000


	//----- nvinfo : EIATTR_REGCOUNT
	.align		4
.L_74:
        /*0180*/ 	.byte	0x04, 0x2f
        /*0182*/ 	.short	(.L_76 - .L_75)
	.align		4
.L_75:
        /*0184*/ 	.word	index@(_ZN7cutlass13device_kernelIN5flash19enable_sm80_to_sm89INS1_16FlashAttnFwdSm80INS1_25CollectiveMainloopFwdSm80ILi8ELi1ELb1EN4cute5tupleIJNS5_1CILi128EEENS7_ILi64EEENS7_ILi256EEEEEELi256ENS_6half_tEfNS_4arch4Sm80ELb0ELb0ELb1ELb1ELb1ELb0ELb1ELb0EEENS1_21CollectiveEpilogueFwdINS6_IJS8_SA_S9_EEENS6_IJNS7_ILi1EEESI_SI_EEESC_SE_Li256ELb1ELb1ELb0ELb0EEENS1_19SingleTileSchedulerILb1ELb0ELb1ELi128EEEEEEEEEvNT_6ParamsE)
        /*0188*/ 	.word	0x00000004


	//----- nvinfo : EIATTR_FRAME_SIZE
	.align		4
.L_76:
        /*018c*/ 	.byte	0x04, 0x11
        /*018e*/ 	.short	(.L_78 - .L_77)
	.align		4
.L_77:
        /*0190*/ 	.word	index@(_ZN7cutlass13device_kernelIN5flash19enable_sm80_to_sm89INS1_16FlashAttnFwdSm80INS1_25CollectiveMainloopFwdSm80ILi8ELi1ELb1EN4cute5tupleIJNS5_1CILi128EEENS7_ILi64EEENS7_ILi256EEEEEELi256ENS_6half_tEfNS_4arch4Sm80ELb0ELb0ELb1ELb1ELb1ELb0ELb1ELb0EEENS1_21CollectiveEpilogueFwdINS6_IJS8_SA_S9_EEENS6_IJNS7_ILi1EEESI_SI_EEESC_SE_Li256ELb1ELb1ELb0ELb0EEENS1_19SingleTileSchedulerILb1ELb0ELb1ELi128EEEEEEEEEvNT_6ParamsE)
        /*0194*/ 	.word	0x00000000


	//----- nvinfo : EIATTR_REGCOUNT
	.align		4
.L_78:
        /*0198*/ 	.byte	0x04, 0x2f
        /*019a*/ 	.short	(.L_80 - .L_79)
	.align		4
.L_79:
        /*019c*/ 	.word	index@(_ZN7cutlass13device_kernelIN5flash19enable_sm80_to_sm89INS1_16FlashAttnFwdSm80INS1_25CollectiveMainloopFwdSm80ILi8ELi1ELb1EN4cute5tupleIJNS5_1CILi128EEENS7_ILi64EEENS7_ILi256EEEEEELi256ENS_6half_tEfNS_4arch4Sm80ELb0ELb0ELb1ELb0ELb1ELb0ELb1ELb0EEENS1_21CollectiveEpilogueFwdINS6_IJS8_SA_S9_EEENS6_IJNS7_ILi1EEESI_SI_EEESC_SE_Li256ELb0ELb1ELb0ELb0EEENS1_19SingleTileSchedulerILb0ELb0ELb1ELi128EEEEEEEEEvNT_6ParamsE)
        /*01a0*/ 	.word	0x00000004


	//----- nvinfo : EIATTR_FRAME_SIZE
	.align		4
.L_80:
        /*01a4*/ 	.byte	0x04, 0x11
        /*01a6*/ 	.short	(.L_82 - .L_81)
	.align		4
.L_81:
        /*01a8*/ 	.word	index@(_ZN7cutlass13device_kernelIN5flash19enable_sm80_to_sm89INS1_16FlashAttnFwdSm80INS1_25CollectiveMainloopFwdSm80ILi8ELi1ELb1EN4cute5tupleIJNS5_1CILi128EEENS7_ILi64EEENS7_ILi256EEEEEELi256ENS_6half_tEfNS_4arch4Sm80ELb0ELb0ELb1ELb0ELb1ELb0ELb1ELb0EEENS1_21CollectiveEpilogueFwdINS6_IJS8_SA_S9_EEENS6_IJNS7_ILi1EEESI_SI_EEESC_SE_Li256ELb0ELb1ELb0ELb0EEENS1_19SingleTileSchedulerILb0ELb0ELb1ELi128EEEEEEEEEvNT_6ParamsE)
        /*01ac*/ 	.word	0x00000000


	//----- nvinfo : EIATTR_MIN_STACK_SIZE
	.align		4
.L_82:
        /*01b0*/ 	.byte	0x04, 0x12
        /*01b2*/ 	.short	(.L_84 - .L_83)
	.align		4
.L_83:
        /*01b4*/ 	.word	index@(_ZN7cutlass13device_kernelIN5flash19enable_sm80_to_sm89INS1_16FlashAttnFwdSm80INS1_25CollectiveMainloopFwdSm80ILi8ELi1ELb1EN4cute5tupleIJNS5_1CILi128EEENS7_ILi64EEENS7_ILi256EEEEEELi256ENS_6half_tEfNS_4arch4Sm80ELb0ELb0ELb1ELb0ELb1ELb0ELb1ELb0EEENS1_21CollectiveEpilogueFwdINS6_IJS8_SA_S9_EEENS6_IJNS7_ILi1EEESI_SI_EEESC_SE_Li256ELb0ELb1ELb0ELb0EEENS1_19SingleTileSchedulerILb0ELb0ELb1ELi128EEEEEEEEEvNT_6ParamsE)
        /*01b8*/ 	.word	0x00000000


	//----- nvinfo : EIATTR_MIN_STACK_SIZE
	.align		4
.L_84:
        /*01bc*/ 	.byte	0x04, 0x12
        /*01be*/ 	.short	(.L_86 - .L_85)
	.align		4
.L_85:
        /*01c0*/ 	.word	index@(_ZN7cutlass13device_kernelIN5flash19enable_sm80_to_sm89INS1_16FlashAttnFwdSm80INS1_25CollectiveMainloopFwdSm80ILi8ELi1ELb1EN4cute5tupleIJNS5_1CILi128EEENS7_ILi64EEENS7_ILi256EEEEEELi256ENS_6half_tEfNS_4arch4Sm80ELb0ELb0ELb1ELb1ELb1ELb0ELb1ELb0EEENS1_21CollectiveEpilogueFwdINS6_IJS8_SA_S9_EEENS6_IJNS7_ILi1EEESI_SI_EEESC_SE_Li256ELb1ELb1ELb0ELb0EEENS1_19SingleTileSchedulerILb1ELb0ELb1ELi128EEEEEEEEEvNT_6ParamsE)
        /*01c4*/ 	.word	0x00000000


	//----- nvinfo : EIATTR_MIN_STACK_SIZE
	.align		4
.L_86:
        /*01c8*/ 	.byte	0x04, 0x12
        /*01ca*/ 	.short	(.L_88 - .L_87)
	.align		4
.L_87:
        /*01cc*/ 	.word	index@(_ZN7cutlass13device_kernelIN5flash19enable_sm80_to_sm89INS1_16FlashAttnFwdSm80INS1_25CollectiveMainloopFwdSm80ILi8ELi1ELb0EN4cute5tupleIJNS5_1CILi128EEENS7_ILi32EEENS7_ILi256EEEEEELi256ENS_6half_tEfNS_4arch4Sm80ELb0ELb0ELb1ELb1ELb1ELb1ELb1ELb0EEENS1_21CollectiveEpilogueFwdINS6_IJS8_SA_S9_EEENS6_IJNS7_ILi1EEESI_SI_EEESC_SE_Li256ELb1ELb1ELb0ELb0EEENS1_19SingleTileSchedulerILb1ELb0ELb1ELi128EEEEEEEEEvNT_6ParamsE)
        /*01d0*/ 	.word	0x00000000


	//----- nvinfo : EIATTR_MIN_STACK_SIZE
	.align		4
.L_88:
        /*01d4*/ 	.byte	0x04, 0x12
        /*01d6*/ 	.short	(.L_90 - .L_89)
	.align		4
.L_89:
        /*01d8*/ 	.word	index@(_ZN7cutlass13device_kernelIN5flash19enable_sm80_to_sm89INS1_16FlashAttnFwdSm80INS1_25CollectiveMainloopFwdSm80ILi8ELi1ELb1EN4cute5tupleIJNS5_1CILi128EEENS7_ILi48EEENS7_ILi256EEEEEELi256ENS_6half_tEfNS_4arch4Sm80ELb0ELb1ELb1ELb0ELb1ELb0ELb1ELb0EEENS1_21CollectiveEpilogueFwdINS6_IJS8_SA_S9_EEENS6_IJNS7_ILi1EEESI_SI_EEESC_SE_Li256ELb0ELb1ELb0ELb0EEENS1_19SingleTileSchedulerILb0ELb0ELb1ELi128EEEEEEEEEvNT_6ParamsE)
        /*01dc*/ 	.word	0x00000000


	//----- nvinfo : EIATTR_MIN_STACK_SIZE
	.align		4
.L_90:
        /*01e0*/ 	.byte	0x04, 0x12
        /*01e2*/ 	.short	(.L_92 - .L_91)
	.align		4
.L_91:
        /*01e4*/ 	.word	index@(_ZN7cutlass13device_kernelIN5flash19enable_sm80_to_sm89INS1_16FlashAttnFwdSm80INS1_25CollectiveMainloopFwdSm80ILi8ELi1ELb1EN4cute5tupleIJNS5_1CILi128EEENS7_ILi48EEENS7_ILi256EEEEEELi256ENS_6half_tEfNS_4arch4Sm80ELb0ELb1ELb1ELb1ELb1ELb0ELb1ELb0EEENS1_21CollectiveEpilogueFwdINS6_IJS8_SA_S9_EEENS6_IJNS7_ILi1EEESI_SI_EEESC_SE_Li256ELb1ELb1ELb0ELb0EEENS1_19SingleTileSchedulerILb1ELb0ELb1ELi128EEEEEEEEEvNT_6ParamsE)
        /*01e8*/ 	.word	0x00000000


	//----- nvinfo : EIATTR_MIN_STACK_SIZE
	.align		4
.L_92:
        /*01ec*/ 	.byte	0x04, 0x12
        /*01ee*/ 	.short	(.L_94 - .L_93)
	.align		4
.L_93:
        /*01f0*/ 	.word	index@(_ZN7cutlass13device_kernelIN5flash19enable_sm80_to_sm89INS1_16FlashAttnFwdSm80INS1_25CollectiveMainloopFwdSm80ILi8ELi1ELb0EN4cute5tupleIJNS5_1CILi128EEENS7_ILi32EEENS7_ILi256EEEEEELi256ENS_6half_tEfNS_4arch4Sm80ELb0ELb1ELb1ELb1ELb1ELb1ELb1ELb0EEENS1_21CollectiveEpilogueFwdINS6_IJS8_SA_S9_EEENS6_IJNS7_ILi1EEESI_SI_EEESC_SE_Li256ELb1ELb1ELb0ELb0EEENS1_19SingleTileSchedulerILb1ELb0ELb1ELi128EEEEEEEEEvNT_6ParamsE)
        /*01f4*/ 	.word	0x00000000


	//----- nvinfo : EIATTR_MIN_STACK_SIZE
	.align		4
.L_94:
        /*01f8*/ 	.byte	0x04, 0x12
        /*01fa*/ 	.short	(.L_96 - .L_95)
	.align		4
.L_95:
        /*01fc*/ 	.word	index@(_ZN7cutlass13device_kernelIN5flash19enable_sm80_to_sm89INS1_16FlashAttnFwdSm80INS1_25CollectiveMainloopFwdSm80ILi8ELi1ELb1EN4cute5tupleIJNS5_1CILi128EEENS7_ILi64EEENS7_ILi256EEEEEELi256ENS_6half_tEfNS_4arch4Sm80ELb1ELb0ELb1ELb0ELb1ELb0ELb1ELb0EEENS1_21CollectiveEpilogueFwdINS6_IJS8_SA_S9_EEENS6_IJNS7_ILi1EEESI_SI_EEESC_SE_Li256ELb0ELb1ELb0ELb0EEENS1_30DynamicPersistentTileSchedulerILi256ELi256ELb0ELb1ELb0EEEEEEEEEvNT_6ParamsE)
        /*0200*/ 	.word	0x00000000


	//----- nvinfo : EIATTR_MIN_STACK_SIZE
	.align		4
.L_96:
        /*0204*/ 	.byte	0x04, 0x12
        /*0206*/ 	.short	(.L_98 - .L_97)
	.align		4
.L_97:
        /*0208*/ 	.word	index@(_ZN7cutlass13device_kernelIN5flash19enable_sm80_to_sm89INS1_16FlashAttnFwdSm80INS1_25CollectiveMainloopFwdSm80ILi8ELi1ELb1EN4cute5tupleIJNS5_1CILi128EEENS7_ILi64EEENS7_ILi256EEEEEELi256ENS_6half_tEfNS_4arch4Sm80ELb1ELb0ELb1ELb1ELb1ELb0ELb1ELb0EEENS1_21CollectiveEpilogueFwdINS6_IJS8_SA_S9_EEENS6_IJNS7_ILi1EEESI_SI_EEESC_SE_Li256ELb1ELb1ELb0ELb0EEENS1_19SingleTileSchedulerILb1ELb0ELb1ELi128EEEEEEEEEvNT_6ParamsE)
        /*020c*/ 	.word	0x00000000


	//----- nvinfo : EIATTR_MIN_STACK_SIZE
	.align		4
.L_98:
        /*0210*/ 	.byte	0x04, 0x12
        /*0212*/ 	.short	(.L_100 - .L_99)
	.align		4
.L_99:
        /*0214*/ 	.word	index@(_ZN7cutlass13device_kernelIN5flash19enable_sm80_to_sm89INS1_16FlashAttnFwdSm80INS1_25CollectiveMainloopFwdSm80ILi8ELi1ELb0EN4cute5tupleIJNS5_1CILi128EEENS7_ILi32EEENS7_ILi256EEEEEELi256ENS_6half_tEfNS_4arch4Sm80ELb1ELb0ELb1ELb1ELb1ELb1ELb1ELb0EEENS1_21CollectiveEpilogueFwdINS6_IJS8_SA_S9_EEENS6_IJNS7_ILi1EEESI_SI_EEESC_SE_Li256ELb1ELb1ELb0ELb0EEENS1_19SingleTileSchedulerILb1ELb0ELb1ELi128EEEEEEEEEvNT_6ParamsE)
        /*0218*/ 	.word	0x00000000


	//----- nvinfo : EIATTR_MIN_STACK_SIZE
	.align		4
.L_100:
        /*021c*/ 	.byte	0x04, 0x12
        /*021e*/ 	.short	(.L_102 - .L_101)
	.align		4
.L_101:
        /*0220*/ 	.word	index@(_ZN7cutlass13device_kernelIN5flash19enable_sm80_to_sm89INS1_16FlashAttnFwdSm80INS1_25CollectiveMainloopFwdSm80ILi8ELi1ELb0EN4cute5tupleIJNS5_1CILi128EEENS7_ILi96EEENS7_ILi256EEEEEELi256ENS_6half_tEfNS_4arch4Sm80ELb0ELb0ELb1ELb0ELb1ELb0ELb1ELb0EEENS1_21CollectiveEpilogueFwdINS6_IJS8_SA_S9_EEENS6_IJNS7_ILi1EEESI_SI_EEESC_SE_Li256ELb0ELb1ELb0ELb0EEENS1_19SingleTileSchedulerILb0ELb0ELb1ELi128EEEEEEEEEvNT_6ParamsE)
        /*0224*/ 	.word	0x00000000


	//----- nvinfo : EIATTR_MIN_STACK_SIZE
	.align		4
.L_102:
        /*0228*/ 	.byte	0x04, 0x12
        /*022a*/ 	.short	(.L_104 - .L_103)
	.align		4
.L_103:
        /*022c*/ 	.word	index@(_ZN7cutlass13device_kernelIN5flash19enable_sm80_to_sm89INS1_16FlashAttnFwdSm80INS1_25CollectiveMainloopFwdSm80ILi8ELi1ELb0EN4cute5tupleIJNS5_1CILi128EEENS7_ILi96EEENS7_ILi256EEEEEELi256ENS_6half_tEfNS_4arch4Sm80ELb0ELb0ELb1ELb1ELb1ELb0ELb1ELb0EEENS1_21CollectiveEpilogueFwdINS6_IJS8_SA_S9_EEENS6_IJNS7_ILi1EEESI_SI_EEESC_SE_Li256ELb1ELb1ELb0ELb0EEENS1_19SingleTileSchedulerILb1ELb0ELb1ELi128EEEEEEEEEvNT_6ParamsE)
        /*0230*/ 	.word	0x00000000


	//----- nvinfo : EIATTR_MIN_STACK_SIZE
	.align		4
.L_104:
        /*0234*/ 	.byte	0x04, 0x12
        /*0236*/ 	.short	(.L_106 - .L_105)
	.align		4
.L_105:
        /*0238*/ 	.word	index@(_ZN7cutlass13device_kernelIN5flash19enable_sm80_to_sm89INS1_16FlashAttnFwdSm80INS1_25CollectiveMainloopFwdSm80ILi8ELi1ELb0EN4cute5tupleIJNS5_1CILi128EEENS7_ILi48EEENS7_ILi256EEEEEELi256ENS_6half_tEfNS_4arch4Sm80ELb0ELb0ELb1ELb1ELb1ELb1ELb1ELb0EEENS1_21CollectiveEpilogueFwdINS6_IJS8_SA_S9_EEENS6_IJNS7_ILi1EEESI_SI_EEESC_SE_Li256ELb1ELb1ELb0ELb0EEENS1_19SingleTileSchedulerILb1ELb0ELb1ELi128EEEEEEEEEvNT_6ParamsE)
        /*023c*/ 	.word	0x00000000


	//----- nvinfo : EIATTR_MIN_STACK_SIZE
	.align		4
.L_106:
        /*0240*/ 	.byte	0x04, 0x12
        /*0242*/ 	.short	(.L_108 - .L_107)
	.align		4
.L_107:
        /*0244*/ 	.word	index@(_ZN7cutlass13device_kernelIN5flash19enable_sm80_to_sm89INS1_16FlashAttnFwdSm80INS1_25CollectiveMainloopFwdSm80ILi8ELi1ELb0EN4cute5tupleIJNS5_1CILi128EEENS7_ILi64EEENS7_ILi256EEEEEELi256ENS_6half_tEfNS_4arch4Sm80ELb0ELb1ELb1ELb0ELb1ELb0ELb1ELb0EEENS1_21CollectiveEpilogueFwdINS6_IJS8_SA_S9_EEENS6_IJNS7_ILi1EEESI_SI_EEESC_SE_Li256ELb0ELb1ELb0ELb0EEENS1_19SingleTileSchedulerILb0ELb0ELb1ELi128EEEEEEEEEvNT_6ParamsE)
        /*0248*/ 	.word	0x00000000


	//----- nvinfo : EIATTR_MIN_STACK_SIZE
	.align		4
.L_108:
        /*024c*/ 	.byte	0x04, 0x12
        /*024e*/ 	.short	(.L_110 - .L_109)
	.align		4
.L_109:
        /*0250*/ 	.word	index@(_ZN7cutlass13device_kernelIN5flash19enable_sm80_to_sm89INS1_16FlashAttnFwdSm80INS1_25CollectiveMainloopFwdSm80ILi8ELi1ELb0EN4cute5tupleIJNS5_1CILi128EEENS7_ILi64EEENS7_ILi256EEEEEELi256ENS_6half_tEfNS_4arch4Sm80ELb0ELb1ELb1ELb1ELb1ELb0ELb1ELb0EEENS1_21CollectiveEpilogueFwdINS6_IJS8_SA_S9_EEENS6_IJNS7_ILi1EEESI_SI_EEESC_SE_Li256ELb1ELb1ELb0ELb0EEENS1_19SingleTileSchedulerILb1ELb0ELb1ELi128EEEEEEEEEvNT_6ParamsE)
        /*0254*/ 	.word	0x00000000


	//----- nvinfo : EIATTR_MIN_STACK_SIZE
	.align		4
.L_110:
        /*0258*/ 	.byte	0x04, 0x12
        /*025a*/ 	.short	(.L_112 - .L_111)
	.align		4
.L_111:
        /*025c*/ 	.word	index@(_ZN7cutlass13device_kernelIN5flash19enable_sm80_to_sm89INS1_16FlashAttnFwdSm80INS1_25CollectiveMainloopFwdSm80ILi8ELi1ELb0EN4cute5tupleIJNS5_1CILi128EEENS7_ILi48EEENS7_ILi256EEEEEELi256ENS_6half_tEfNS_4arch4Sm80ELb0ELb1ELb1ELb1ELb1ELb1ELb1ELb0EEENS1_21CollectiveEpilogueFwdINS6_IJS8_SA_S9_EEENS6_IJNS7_ILi1EEESI_SI_EEESC_SE_Li256ELb1ELb1ELb0ELb0EEENS1_19SingleTileSchedulerILb1ELb0ELb1ELi128EEEEEEEEEvNT_6ParamsE)
        /*0260*/ 	.word	0x00000000


	//----- nvinfo : EIATTR_MIN_STACK_SIZE
	.align		4
.L_112:
        /*0264*/ 	.byte	0x04, 0x12
        /*0266*/ 	.short	(.L_114 - .L_113)
	.align		4
.L_113:
        /*0268*/ 	.word	index@(_ZN7cutlass13device_kernelIN5flash19enable_sm80_to_sm89INS1_16FlashAttnFwdSm80INS1_25CollectiveMainloopFwdSm80ILi8ELi1ELb0EN4cute5tupleIJNS5_1CILi128EEENS7_ILi96EEENS7_ILi256EEEEEELi256ENS_6half_tEfNS_4arch4Sm80ELb1ELb0ELb1ELb0ELb1ELb0ELb1ELb0EEENS1_21CollectiveEpilogueFwdINS6_IJS8_SA_S9_EEENS6_IJNS7_ILi1EEESI_SI_EEESC_SE_Li256ELb0ELb1ELb0ELb0EEENS1_30DynamicPersistentTileSchedulerILi256ELi256ELb0ELb1ELb0EEEEEEEEEvNT_6ParamsE)
        /*026c*/ 	.word	0x00000000


	//----- nvinfo : EIATTR_MIN_STACK_SIZE
	.align		4
.L_114:
        /*0270*/ 	.byte	0x04, 0x12
        /*0272*/ 	.short	(.L_116 - .L_115)
	.align		4
.L_115:
        /*0274*/ 	.word	index@(_ZN7cutlass13device_kernelIN5flash19enable_sm80_to_sm89INS1_16FlashAttnFwdSm80INS1_25CollectiveMainloopFwdSm80ILi8ELi1ELb0EN4cute5tupleIJNS5_1CILi128EEENS7_ILi96EEENS7_ILi256EEEEEELi256ENS_6half_tEfNS_4arch4Sm80ELb1ELb0ELb1ELb1ELb1ELb0ELb1ELb0EEENS1_21CollectiveEpilogueFwdINS6_IJS8_SA_S9_EEENS6_IJNS7_ILi1EEESI_SI_EEESC_SE_Li256ELb1ELb1ELb0ELb0EEENS1_19SingleTileSchedulerILb1ELb0ELb1ELi128EEEEEEEEEvNT_6ParamsE)
        /*0278*/ 	.word	0x00000000


	//----- nvinfo : EIATTR_MIN_STACK_SIZE
	.align		4
.L_116:
        /*027c*/ 	.byte	0x04, 0x12
        /*027e*/ 	.short	(.L_118 - .L_117)
	.align		4
.L_117:
        /*0280*/ 	.word	index@(_ZN7cutlass13device_kernelIN5flash19enable_sm80_to_sm89INS1_16FlashAttnFwdSm80INS1_25CollectiveMainloopFwdSm80ILi8ELi1ELb0EN4cute5tupleIJNS5_1CILi128EEENS7_ILi48EEENS7_ILi256EEEEEELi256ENS_6half_tEfNS_4arch4Sm80ELb1ELb0ELb1ELb1ELb1ELb1ELb1ELb0EEENS1_21CollectiveEpilogueFwdINS6_IJS8_SA_S9_EEENS6_IJNS7_ILi1EEESI_SI_EEESC_SE_Li256ELb1ELb1ELb0ELb0EEENS1_19SingleTileSchedulerILb1ELb0ELb1ELi128EEEEEEEEEvNT_6ParamsE)
        /*0284*/ 	.word	0x00000000
.L_118:


//--------------------- .nv.compat                --------------------------
	.section	.nv.compat,"",@"SHT_CUDA_COMPAT_INFO"
	.align	4
        /*0000*/ 	.byte	0x02, 0x09, 0x01, 0x00, 0x02, 0x02, 0x01, 0x00, 0x02, 0x05, 0x05, 0x00, 0x03, 0x07, 0x01, 0x01
        /*0010*/ 	.byte	0x02, 0x03, 0x00, 0x00, 0x02, 0x06, 0x01, 0x00, 0x04, 0x0b, 0x08, 0x00, 0x09, 0x00, 0x00, 0x00
        /*0020*/ 	.byte	0x00, 0x00, 0x00, 0x00


//--------------------- .nv.info._ZN7cutlass13device_kernelIN5flash19enable_sm80_to_sm89INS1_16FlashAttnFwdSm80INS1_25CollectiveMainloopFwdSm80ILi8ELi1ELb1EN4cute5tupleIJNS5_1CILi128EEENS7_ILi64EEENS7_ILi256EEEEEELi256ENS_6half_tEfNS_4arch4Sm80ELb0ELb0ELb1ELb0ELb1ELb0ELb1ELb0EEENS1_21CollectiveEpilogueFwdINS6_IJS8_SA_S9_EEENS6_IJNS7_ILi1EEESI_SI_EEESC_SE_Li256ELb0ELb1ELb0ELb0EEENS1_19SingleTileSchedulerILb0ELb0ELb1ELi128EEEEEEEEEvNT_6ParamsE --------------------------
	.section	.nv.info._ZN7cutlass13device_kernelIN5flash19enable_sm80_to_sm89INS1_16FlashAttnFwdSm80INS1_25CollectiveMainloopFwdSm80ILi8ELi1ELb1EN4cute5tupleIJNS5_1CILi128EEENS7_ILi64EEENS7_ILi256EEEEEELi256ENS_6half_tEfNS_4arch4Sm80ELb0ELb0ELb1ELb0ELb1ELb0ELb1ELb0EEENS1_21CollectiveEpilogueFwdINS6_IJS8_SA_S9_EEENS6_IJNS7_ILi1EEESI_SI_EEESC_SE_Li256ELb0ELb1ELb0ELb0EEENS1_19SingleTileSchedulerILb0ELb0ELb1ELi128EEEEEEEEEvNT_6ParamsE,"",@"SHT_CUDA_INFO"
	.sectionflags	@""
	.align	4


	//----- nvinfo : EIATTR_CUDA_API_VERSION
	.align		4
        /*0000*/ 	.byte	0x04, 0x37
        /*0002*/ 	.short	(.L_120 - .L_119)
.L_119:
        /*0004*/ 	.word	0x00000082


	//----- nvinfo : EIATTR_KPARAM_INFO
	.align		4
.L_120:
        /*0008*/ 	.byte	0x04, 0x17
        /*000a*/ 	.short	(.L_122 - .L_121)
.L_121:
        /*000c*/ 	.word	0x00000000
        /*0010*/ 	.short	0x0000
        /*0012*/ 	.short	0x0000
        /*0014*/ 	.byte	0x00, 0xf0, 0x61, 0x10


	//----- nvinfo : EIATTR_SPARSE_MMA_MASK
	.align		4
.L_122:
        /*0018*/ 	.byte	0x03, 0x50
        /*001a*/ 	.short	0x0000


	//----- nvinfo : EIATTR_MAXREG_COUNT
	.align		4
        /*001c*/ 	.byte	0x03, 0x1b
        /*001e*/ 	.short	0x00ff


	//----- nvinfo : EIATTR_MERCURY_ISA_VERSION
	.align		4
        /*0020*/ 	.byte	0x03, 0x5f
        /*0022*/ 	.short	0x0101


	//----- nvinfo : EIATTR_VRC_CTA_INIT_COUNT
	.align		4
        /*0024*/ 	.byte	0x02, 0x4a
	.zero		1
	.zero		1


	//----- nvinfo : EIATTR_EXIT_INSTR_OFFSETS
	.align		4
        /*0028*/ 	.byte	0x04, 0x1c
        /*002a*/ 	.short	(.L_124 - .L_123)


	//   ....[0]....
.L_123:
        /*002c*/ 	.word	0x00000010


	//----- nvinfo : EIATTR_MAX_THREADS
	.align		4
.L_124:
        /*0030*/ 	.byte	0x04, 0x05
        /*0032*/ 	.short	(.L_126 - .L_125)
.L_125:
        /*0034*/ 	.word	0x00000100
        /*0038*/ 	.word	0x00000001
        /*003c*/ 	.word	0x00000001


	//----- nvinfo : EIATTR_CBANK_PARAM_SIZE
	.align		4
.L_126:
        /*0040*/ 	.byte	0x03, 0x19
        /*0042*/ 	.short	0x0418


	//----- nvinfo : EIATTR_PARAM_CBANK
	.align		4
        /*0044*/ 	.byte	0x04, 0x0a
        /*0046*/ 	.short	(.L_128 - .L_127)
	.align		4
.L_127:
        /*0048*/ 	.word	index@(.nv.constant0._ZN7cutlass13device_kernelIN5flash19enable_sm80_to_sm89INS1_16FlashAttnFwdSm80INS1_25CollectiveMainloopFwdSm80ILi8ELi1ELb1EN4cute5tupleIJNS5_1CILi128EEENS7_ILi64EEENS7_ILi256EEEEEELi256ENS_6half_tEfNS_4arch4Sm80ELb0ELb0ELb1ELb0ELb1ELb0ELb1ELb0EEENS1_21CollectiveEpilogueFwdINS6_IJS8_SA_S9_EEENS6_IJNS7_ILi1EEESI_SI_EEESC_SE_Li256ELb0ELb1ELb0ELb0EEENS1_19SingleTileSchedulerILb0ELb0ELb1ELi128EEEEEEEEEvNT_6ParamsE)
        /*004c*/ 	.short	0x0380
        /*004e*/ 	.short	0x0418


	//----- nvinfo : EIATTR_SW_WAR
	.align		4
.L_128:
        /*0050*/ 	.byte	0x04, 0x36
        /*0052*/ 	.short	(.L_130 - .L_129)
.L_129:
        /*0054*/ 	.word	0x00000008
.L_130:


//--------------------- .nv.info._ZN7cutlass13device_kernelIN5flash19enable_sm80_to_sm89INS1_16FlashAttnFwdSm80INS1_25CollectiveMainloopFwdSm80ILi8ELi1ELb1EN4cute5tupleIJNS5_1CILi128EEENS7_ILi64EEENS7_ILi256EEEEEELi256ENS_6half_tEfNS_4arch4Sm80ELb0ELb0ELb1ELb1ELb1ELb0ELb1ELb0EEENS1_21CollectiveEpilogueFwdINS6_IJS8_SA_S9_EEENS6_IJNS7_ILi1EEESI_SI_EEESC_SE_Li256ELb1ELb1ELb0ELb0EEENS1_19SingleTileSchedulerILb1ELb0ELb1ELi128EEEEEEEEEvNT_6ParamsE --------------------------
	.section	.nv.info._ZN7cutlass13device_kernelIN5flash19enable_sm80_to_sm89INS1_16FlashAttnFwdSm80INS1_25CollectiveMainloopFwdSm80ILi8ELi1ELb1EN4cute5tupleIJNS5_1CILi128EEENS7_ILi64EEENS7_ILi256EEEEEELi256ENS_6half_tEfNS_4arch4Sm80ELb0ELb0ELb1ELb1ELb1ELb0ELb1ELb0EEENS1_21CollectiveEpilogueFwdINS6_IJS8_SA_S9_EEENS6_IJNS7_ILi1EEESI_SI_EEESC_SE_Li256ELb1ELb1ELb0ELb0EEENS1_19SingleTileSchedulerILb1ELb0ELb1ELi128EEEEEEEEEvNT_6ParamsE,"",@"SHT_CUDA_INFO"
	.sectionflags	@""
	.align	4


	//----- nvinfo : EIATTR_CUDA_API_VERSION
	.align		4
        /*0000*/ 	.byte	0x04, 0x37
        /*0002*/ 	.short	(.L_132 - .L_131)
.L_131:
        /*0004*/ 	.word	0x00000082


	//----- nvinfo : EIATTR_KPARAM_INFO
	.align		4
.L_132:
        /*0008*/ 	.byte	0x04, 0x17
        /*000a*/ 	.short	(.L_134 - .L_133)
.L_133:
        /*000c*/ 	.word	0x00000000
        /*0010*/ 	.short	0x0000
        /*0012*/ 	.short	0x0000
        /*0014*/ 	.byte	0x00, 0xf0, 0x61, 0x10


	//----- nvinfo : EIATTR_SPARSE_MMA_MASK
	.align		4
.L_134:
        /*0018*/ 	.byte	0x03, 0x50
        /*001a*/ 	.short	0x0000


	//----- nvinfo : EIATTR_MAXREG_COUNT
	.align		4
        /*001c*/ 	.byte	0x03, 0x1b
        /*001e*/ 	.short	0x00ff


	//----- nvinfo : EIATTR_MERCURY_ISA_VERSION
	.align		4
        /*0020*/ 	.byte	0x03, 0x5f
        /*0022*/ 	.short	0x0101


	//----- nvinfo : EIATTR_VRC_CTA_INIT_COUNT
	.align		4
        /*0024*/ 	.byte	0x02, 0x4a
	.zero		1
	.zero		1


	//----- nvinfo : EIATTR_EXIT_INSTR_OFFSETS
	.align		4
        /*0028*/ 	.byte	0x04, 0x1c
        /*002a*/ 	.short	(.L_136 - .L_135)


	//   ....[0]....
.L_135:
        /*002c*/ 	.word	0x00000010


	//----- nvinfo : EIATTR_MAX_THREADS
	.align		4
.L_136:
        /*0030*/ 	.byte	0x04, 0x05
        /*0032*/ 	.short	(.L_138 - .L_137)
.L_137:
        /*0034*/ 	.word	0x00000100
        /*0038*/ 	.word	0x00000001
        /*003c*/ 	.word	0x00000001


	//----- nvinfo : EIATTR_CBANK_PARAM_SIZE
	.align		4
.L_138:
        /*0040*/ 	.byte	0x03, 0x19
        /*0042*/ 	.short	0x0418


	//----- nvinfo : EIATTR_PARAM_CBANK
	.align		4
        /*0044*/ 	.byte	0x04, 0x0a
        /*0046*/ 	.short	(.L_140 - .L_139)
	.align		4
.L_139:
        /*0048*/ 	.word	index@(.nv.constant0._ZN7cutlass13device_kernelIN5flash19enable_sm80_to_sm89INS1_16FlashAttnFwdSm80INS1_25CollectiveMainloopFwdSm80ILi8ELi1ELb1EN4cute5tupleIJNS5_1CILi128EEENS7_ILi64EEENS7_ILi256EEEEEELi256ENS_6half_tEfNS_4arch4Sm80ELb0ELb0ELb1ELb1ELb1ELb0ELb1ELb0EEENS1_21CollectiveEpilogueFwdINS6_IJS8_SA_S9_EEENS6_IJNS7_ILi1EEESI_SI_EEESC_SE_Li256ELb1ELb1ELb0ELb0EEENS1_19SingleTileSchedulerILb1ELb0ELb1ELi128EEEEEEEEEvNT_6ParamsE)
        /*004c*/ 	.short	0x0380
        /*004e*/ 	.short	0x0418


	//----- nvinfo : EIATTR_SW_WAR
	.align		4
.L_140:
        /*0050*/ 	.byte	0x04, 0x36
        /*0052*/ 	.short	(.L_142 - .L_141)
.L_141:
        /*0054*/ 	.word	0x00000008
.L_142:


//--------------------- .nv.info._ZN7cutlass13device_kernelIN5flash19enable_sm80_to_sm89INS1_16FlashAttnFwdSm80INS1_25CollectiveMainloopFwdSm80ILi8ELi1ELb0EN4cute5tupleIJNS5_1CILi128EEENS7_ILi32EEENS7_ILi256EEEEEELi256ENS_6half_tEfNS_4arch4Sm80ELb0ELb0ELb1ELb1ELb1ELb1ELb1ELb0EEENS1_21CollectiveEpilogueFwdINS6_IJS8_SA_S9_EEENS6_IJNS7_ILi1EEESI_SI_EEESC_SE_Li256ELb1ELb1ELb0ELb0EEENS1_19SingleTileSchedulerILb1ELb0ELb1ELi128EEEEEEEEEvNT_6ParamsE --------------------------
	.section	.nv.info._ZN7cutlass13device_kernelIN5flash19enable_sm80_to_sm89INS1_16FlashAttnFwdSm80INS1_25CollectiveMainloopFwdSm80ILi8ELi1ELb0EN4cute5tupleIJNS5_1CILi128EEENS7_ILi32EEENS7_ILi256EEEEEELi256ENS_6half_tEfNS_4arch4Sm80ELb0ELb0ELb1ELb1ELb1ELb1ELb1ELb0EEENS1_21CollectiveEpilogueFwdINS6_IJS8_SA_S9_EEENS6_IJNS7_ILi1EEESI_SI_EEESC_SE_Li256ELb1ELb1ELb0ELb0EEENS1_19SingleTileSchedulerILb1ELb0ELb1ELi128EEEEEEEEEvNT_6ParamsE,"",@"SHT_CUDA_INFO"
	.sectionflags	@""
	.align	4


	//----- nvinfo : EIATTR_CUDA_API_VERSION
	.align		4
        /*0000*/ 	.byte	0x04, 0x37
        /*0002*/ 	.short	(.L_144 - .L_143)
.L_143:
        /*0004*/ 	.word	0x00000082


	//----- nvinfo : EIATTR_KPARAM_INFO
	.align		4
.L_144:
        /*0008*/ 	.byte	0x04, 0x17
        /*000a*/ 	.short	(.L_146 - .L_145)
.L_145:
        /*000c*/ 	.word	0x00000000
        /*0010*/ 	.short	0x0000
        /*0012*/ 	.short	0x0000
        /*0014*/ 	.byte	0x00, 0xf0, 0x61, 0x10


	//----- nvinfo : EIATTR_SPARSE_MMA_MASK
	.align		4
.L_146:
        /*0018*/ 	.byte	0x03, 0x50
        /*001a*/ 	.short	0x0000


	//----- nvinfo : EIATTR_MAXREG_COUNT
	.align		4
        /*001c*/ 	.byte	0x03, 0x1b
        /*001e*/ 	.short	0x00ff


	//----- nvinfo : EIATTR_MERCURY_ISA_VERSION
	.align		4
        /*0020*/ 	.byte	0x03, 0x5f
        /*0022*/ 	.short	0x0101


	//----- nvinfo : EIATTR_VRC_CTA_INIT_COUNT
	.align		4
        /*0024*/ 	.byte	0x02, 0x4a
	.zero		1
	.zero		1


	//----- nvinfo : EIATTR_EXIT_INSTR_OFFSETS
	.align		4
        /*0028*/ 	.byte	0x04, 0x1c
        /*002a*/ 	.short	(.L_148 - .L_147)


	//   ....[0]....
.L_147:
        /*002c*/ 	.word	0x00000010


	//----- nvinfo : EIATTR_MAX_THREADS
	.align		4
.L_148:
        /*0030*/ 	.byte	0x04, 0x05
        /*0032*/ 	.short	(.L_150 - .L_149)
.L_149:
        /*0034*/ 	.word	0x00000100
        /*0038*/ 	.word	0x00000001
        /*003c*/ 	.word	0x00000001


	//----- nvinfo : EIATTR_CBANK_PARAM_SIZE
	.align		4
.L_150:
        /*0040*/ 	.byte	0x03, 0x19
        /*0042*/ 	.short	0x0418


	//----- nvinfo : EIATTR_PARAM_CBANK
	.align		4
        /*0044*/ 	.byte	0x04, 0x0a
        /*0046*/ 	.short	(.L_152 - .L_151)
	.align		4
.L_151:
        /*0048*/ 	.word	index@(.nv.constant0._ZN7cutlass13device_kernelIN5flash19enable_sm80_to_sm89INS1_16FlashAttnFwdSm80INS1_25CollectiveMainloopFwdSm80ILi8ELi1ELb0EN4cute5tupleIJNS5_1CILi128EEENS7_ILi32EEENS7_ILi256EEEEEELi256ENS_6half_tEfNS_4arch4Sm80ELb0ELb0ELb1ELb1ELb1ELb1ELb1ELb0EEENS1_21CollectiveEpilogueFwdINS6_IJS8_SA_S9_EEENS6_IJNS7_ILi1EEESI_SI_EEESC_SE_Li256ELb1ELb1ELb0ELb0EEENS1_19SingleTileSchedulerILb1ELb0ELb1ELi128EEEEEEEEEvNT_6ParamsE)
        /*004c*/ 	.short	0x0380
        /*004e*/ 	.short	0x0418


	//----- nvinfo : EIATTR_SW_WAR
	.align		4
.L_152:
        /*0050*/ 	.byte	0x04, 0x36
        /*0052*/ 	.short	(.L_154 - .L_153)
.L_153:
        /*0054*/ 	.word	0x00000008
.L_154:


//--------------------- .nv.info._ZN7cutlass13device_kernelIN5flash19enable_sm80_to_sm89INS1_16FlashAttnFwdSm80INS1_25CollectiveMainloopFwdSm80ILi8ELi1ELb1EN4cute5tupleIJNS5_1CILi128EEENS7_ILi48EEENS7_ILi256EEEEEELi256ENS_6half_tEfNS_4arch4Sm80ELb0ELb1ELb1ELb0ELb1ELb0ELb1ELb0EEENS1_21CollectiveEpilogueFwdINS6_IJS8_SA_S9_EEENS6_IJNS7_ILi1EEESI_SI_EEESC_SE_Li256ELb0ELb1ELb0ELb0EEENS1_19SingleTileSchedulerILb0ELb0ELb1ELi128EEEEEEEEEvNT_6ParamsE --------------------------
	.section	.nv.info._ZN7cutlass13device_kernelIN5flash19enable_sm80_to_sm89INS1_16FlashAttnFwdSm80INS1_25CollectiveMainloopFwdSm80ILi8ELi1ELb1EN4cute5tupleIJNS5_1CILi128EEENS7_ILi48EEENS7_ILi256EEEEEELi256ENS_6half_tEfNS_4arch4Sm80ELb0ELb1ELb1ELb0ELb1ELb0ELb1ELb0EEENS1_21CollectiveEpilogueFwdINS6_IJS8_SA_S9_EEENS6_IJNS7_ILi1EEESI_SI_EEESC_SE_Li256ELb0ELb1ELb0ELb0EEENS1_19SingleTileSchedulerILb0ELb0ELb1ELi128EEEEEEEEEvNT_6ParamsE,"",@"SHT_CUDA_INFO"
	.sectionflags	@""
	.align	4


	//----- nvinfo : EIATTR_CUDA_API_VERSION
	.align		4
        /*0000*/ 	.byte	0x04, 0x37
        /*0002*/ 	.short	(.L_156 - .L_155)
.L_155:
        /*0004*/ 	.word	0x00000082


	//----- nvinfo : EIATTR_KPARAM_INFO
	.align		4
.L_156:
        /*0008*/ 	.byte	0x04, 0x17
        /*000a*/ 	.short	(.L_158 - .L_157)
.L_157:
        /*000c*/ 	.word	0x00000000
        /*0010*/ 	.short	0x0000
        /*0012*/ 	.short	0x0000
        /*0014*/ 	.byte	0x00, 0xf0, 0x61, 0x10


	//----- nvinfo : EIATTR_SPARSE_MMA_MASK
	.align		4
.L_158:
        /*0018*/ 	.byte	0x03, 0x50
        /*001a*/ 	.short	0x0000


	//----- nvinfo : EIATTR_MAXREG_COUNT
	.align		4
        /*001c*/ 	.byte	0x03, 0x1b
        /*001e*/ 	.short	0x00ff


	//----- nvinfo : EIATTR_MERCURY_ISA_VERSION
	.align		4
        /*0020*/ 	.byte	0x03, 0x5f
        /*0022*/ 	.short	0x0101


	//----- nvinfo : EIATTR_VRC_CTA_INIT_COUNT
	.align		4
        /*0024*/ 	.byte	0x02, 0x4a
	.zero		1
	.zero		1


	//----- nvinfo : EIATTR_EXIT_INSTR_OFFSETS
	.align		4
        /*0028*/ 	.byte	0x04, 0x1c
        /*002a*/ 	.short	(.L_160 - .L_159)


	//   ....[0]....
.L_159:
        /*002c*/ 	.word	0x00000010


	//----- nvinfo : EIATTR_MAX_THREADS
	.align		4
.L_160:
        /*0030*/ 	.byte	0x04, 0x05
        /*0032*/ 	.short	(.L_162 - .L_161)
.L_161:
        /*0034*/ 	.word	0x00000100
        /*0038*/ 	.word	0x00000001
        /*003c*/ 	.word	0x00000001


	//----- nvinfo : EIATTR_CBANK_PARAM_SIZE
	.align		4
.L_162:
        /*0040*/ 	.byte	0x03, 0x19
        /*0042*/ 	.short	0x0418


	//----- nvinfo : EIATTR_PARAM_CBANK
	.align		4
        /*0044*/ 	.byte	0x04, 0x0a
        /*0046*/ 	.short	(.L_164 - .L_163)
	.align		4
.L_163:
        /*0048*/ 	.word	index@(.nv.constant0._ZN7cutlass13device_kernelIN5flash19enable_sm80_to_sm89INS1_16FlashAttnFwdSm80INS1_25CollectiveMainloopFwdSm80ILi8ELi1ELb1EN4cute5tupleIJNS5_1CILi128EEENS7_ILi48EEENS7_ILi256EEEEEELi256ENS_6half_tEfNS_4arch4Sm80ELb0ELb1ELb1ELb0ELb1ELb0ELb1ELb0EEENS1_21CollectiveEpilogueFwdINS6_IJS8_SA_S9_EEENS6_IJNS7_ILi1EEESI_SI_EEESC_SE_Li256ELb0ELb1ELb0ELb0EEENS1_19SingleTileSchedulerILb0ELb0ELb1ELi128EEEEEEEEEvNT_6ParamsE)
        /*004c*/ 	.short	0x0380
        /*004e*/ 	.short	0x0418


	//----- nvinfo : EIATTR_SW_WAR
	.align		4
.L_164:
        /*0050*/ 	.byte	0x04, 0x36
        /*0052*/ 	.short	(.L_166 - .L_165)
.L_165:
        /*0054*/ 	.word	0x00000008
.L_166:


//--------------------- .nv.info._ZN7cutlass13device_kernelIN5flash19enable_sm80_to_sm89INS1_16FlashAttnFwdSm80INS1_25CollectiveMainloopFwdSm80ILi8ELi1ELb1EN4cute5tupleIJNS5_1CILi128EEENS7_ILi48EEENS7_ILi256EEEEEELi256ENS_6half_tEfNS_4arch4Sm80ELb0ELb1ELb1ELb1ELb1ELb0ELb1ELb0EEENS1_21CollectiveEpilogueFwdINS6_IJS8_SA_S9_EEENS6_IJNS7_ILi1EEESI_SI_EEESC_SE_Li256ELb1ELb1ELb0ELb0EEENS1_19SingleTileSchedulerILb1ELb0ELb1ELi128EEEEEEEEEvNT_6ParamsE --------------------------
	.section	.nv.info._ZN7cutlass13device_kernelIN5flash19enable_sm80_to_sm89INS1_16FlashAttnFwdSm80INS1_25CollectiveMainloopFwdSm80ILi8ELi1ELb1EN4cute5tupleIJNS5_1CILi128EEENS7_ILi48EEENS7_ILi256EEEEEELi256ENS_6half_tEfNS_4arch4Sm80ELb0ELb1ELb1ELb1ELb1ELb0ELb1ELb0EEENS1_21CollectiveEpilogueFwdINS6_IJS8_SA_S9_EEENS6_IJNS7_ILi1EEESI_SI_EEESC_SE_Li256ELb1ELb1ELb0ELb0EEENS1_19SingleTileSchedulerILb1ELb0ELb1ELi128EEEEEEEEEvNT_6ParamsE,"",@"SHT_CUDA_INFO"
	.sectionflags	@""
	.align	4


	//----- nvinfo : EIATTR_CUDA_API_VERSION
	.align		4
        /*0000*/ 	.byte	0x04, 0x37
        /*0002*/ 	.short	(.L_168 - .L_167)
.L_167:
        /*0004*/ 	.word	0x00000082


	//----- nvinfo : EIATTR_KPARAM_INFO
	.align		4
.L_168:
        /*0008*/ 	.byte	0x04, 0x17
        /*000a*/ 	.short	(.L_170 - .L_169)
.L_169:
        /*000c*/ 	.word	0x00000000
        /*0010*/ 	.short	0x0000
        /*0012*/ 	.short	0x0000
        /*0014*/ 	.byte	0x00, 0xf0, 0x61, 0x10


	//----- nvinfo : EIATTR_SPARSE_MMA_MASK
	.align		4
.L_170:
        /*0018*/ 	.byte	0x03, 0x50
        /*001a*/ 	.short	0x0000


	//----- nvinfo : EIATTR_MAXREG_COUNT
	.align		4
        /*001c*/ 	.byte	0x03, 0x1b
        /*001e*/ 	.short	0x00ff


	//----- nvinfo : EIATTR_MERCURY_ISA_VERSION
	.align		4
        /*0020*/ 	.byte	0x03, 0x5f
        /*0022*/ 	.short	0x0101


	//----- nvinfo : EIATTR_VRC_CTA_INIT_COUNT
	.align		4
        /*0024*/ 	.byte	0x02, 0x4a
	.zero		1
	.zero		1


	//----- nvinfo : EIATTR_EXIT_INSTR_OFFSETS
	.align		4
        /*0028*/ 	.byte	0x04, 0x1c
        /*002a*/ 	.short	(.L_172 - .L_171)


	//   ....[0]....
.L_171:
        /*002c*/ 	.word	0x00000010


	//----- nvinfo : EIATTR_MAX_THREADS
	.align		4
.L_172:
        /*0030*/ 	.byte	0x04, 0x05
        /*0032*/ 	.short	(.L_174 - .L_173)
.L_173:
        /*0034*/ 	.word	0x00000100
        /*0038*/ 	.word	0x00000001
        /*003c*/ 	.word	0x00000001


	//----- nvinfo : EIATTR_CBANK_PARAM_SIZE
	.align		4
.L_174:
        /*0040*/ 	.byte	0x03, 0x19
        /*0042*/ 	.short	0x0418


	//----- nvinfo : EIATTR_PARAM_CBANK
	.align		4
        /*0044*/ 	.byte	0x04, 0x0a
        /*0046*/ 	.short	(.L_176 - .L_175)
	.align		4
.L_175:
        /*0048*/ 	.word	index@(.nv.constant0._ZN7cutlass13device_kernelIN5flash19enable_sm80_to_sm89INS1_16FlashAttnFwdSm80INS1_25CollectiveMainloopFwdSm80ILi8ELi1ELb1EN4cute5tupleIJNS5_1CILi128EEENS7_ILi48EEENS7_ILi256EEEEEELi256ENS_6half_tEfNS_4arch4Sm80ELb0ELb1ELb1ELb1ELb1ELb0ELb1ELb0EEENS1_21CollectiveEpilogueFwdINS6_IJS8_SA_S9_EEENS6_IJNS7_ILi1EEESI_SI_EEESC_SE_Li256ELb1ELb1ELb0ELb0EEENS1_19SingleTileSchedulerILb1ELb0ELb1ELi128EEEEEEEEEvNT_6ParamsE)
        /*004c*/ 	.short	0x0380
        /*004e*/ 	.short	0x0418


	//----- nvinfo : EIATTR_SW_WAR
	.align		4
.L_176:
        /*0050*/ 	.byte	0x04, 0x36
        /*0052*/ 	.short	(.L_178 - .L_177)
.L_177:
        /*0054*/ 	.word	0x00000008
.L_178:


//--------------------- .nv.info._ZN7cutlass13device_kernelIN5flash19enable_sm80_to_sm89INS1_16FlashAttnFwdSm80INS1_25CollectiveMainloopFwdSm80ILi8ELi1ELb0EN4cute5tupleIJNS5_1CILi128EEENS7_ILi32EEENS7_ILi256EEEEEELi256ENS_6half_tEfNS_4arch4Sm80ELb0ELb1ELb1ELb1ELb1ELb1ELb1ELb0EEENS1_21CollectiveEpilogueFwdINS6_IJS8_SA_S9_EEENS6_IJNS7_ILi1EEESI_SI_EEESC_SE_Li256ELb1ELb1ELb0ELb0EEENS1_19SingleTileSchedulerILb1ELb0ELb1ELi128EEEEEEEEEvNT_6ParamsE --------------------------
	.section	.nv.info._ZN7cutlass13device_kernelIN5flash19enable_sm80_to_sm89INS1_16FlashAttnFwdSm80INS1_25CollectiveMainloopFwdSm80ILi8ELi1ELb0EN4cute5tupleIJNS5_1CILi128EEENS7_ILi32EEENS7_ILi256EEEEEELi256ENS_6half_tEfNS_4arch4Sm80ELb0ELb1ELb1ELb1ELb1ELb1ELb1ELb0EEENS1_21CollectiveEpilogueFwdINS6_IJS8_SA_S9_EEENS6_IJNS7_ILi1EEESI_SI_EEESC_SE_Li256ELb1ELb1ELb0ELb0EEENS1_19SingleTileSchedulerILb1ELb0ELb1ELi128EEEEEEEEEvNT_6ParamsE,"",@"SHT_CUDA_INFO"
	.sectionflags	@""
	.align	4


	//----- nvinfo : EIATTR_CUDA_API_VERSION
	.align		4
        /*0000*/ 	.byte	0x04, 0x37
        /*0002*/ 	.short	(.L_180 - .L_179)
.L_179:
        /*0004*/ 	.word	0x00000082


	//----- nvinfo : EIATTR_KPARAM_INFO
	.align		4
.L_180:
        /*0008*/ 	.byte	0x04, 0x17
        /*000a*/ 	.short	(.L_182 - .L_181)
.L_181:
        /*000c*/ 	.word	0x00000000
        /*0010*/ 	.short	0x0000
        /*0012*/ 	.short	0x0000
        /*0014*/ 	.byte	0x00, 0xf0, 0x61, 0x10


	//----- nvinfo : EIATTR_SPARSE_MMA_MASK
	.align		4
.L_182:
        /*0018*/ 	.byte	0x03, 0x50
        /*001a*/ 	.short	0x0000


	//----- nvinfo : EIATTR_MAXREG_COUNT
	.align		4
        /*001c*/ 	.byte	0x03, 0x1b
        /*001e*/ 	.short	0x00ff


	//----- nvinfo : EIATTR_MERCURY_ISA_VERSION
	.align		4
        /*0020*/ 	.byte	0x03, 0x5f
        /*0022*/ 	.short	0x0101


	//----- nvinfo : EIATTR_VRC_CTA_INIT_COUNT
	.align		4
        /*0024*/ 	.byte	0x02, 0x4a
	.zero		1
	.zero		1


	//----- nvinfo : EIATTR_EXIT_INSTR_OFFSETS
	.align		4
        /*0028*/ 	.byte	0x04, 0x1c
        /*002a*/ 	.short	(.L_184 - .L_183)


	//   ....[0]....
.L_183:
        /*002c*/ 	.word	0x00000010


	//----- nvinfo : EIATTR_MAX_THREADS
	.align		4
.L_184:
        /*0030*/ 	.byte	0x04, 0x05
        /*0032*/ 	.short	(.L_186 - .L_185)
.L_185:
        /*0034*/ 	.word	0x00000100
        /*0038*/ 	.word	0x00000001
        /*003c*/ 	.word	0x00000001


	//----- nvinfo : EIATTR_CBANK_PARAM_SIZE
	.align		4
.L_186:
        /*0040*/ 	.byte	0x03, 0x19
        /*0042*/ 	.short	0x0418


	//----- nvinfo : EIATTR_PARAM_CBANK
	.align		4
        /*0044*/ 	.byte	0x04, 0x0a
        /*0046*/ 	.short	(.L_188 - .L_187)
	.align		4
.L_187:
        /*0048*/ 	.word	index@(.nv.constant0._ZN7cutlass13device_kernelIN5flash19enable_sm80_to_sm89INS1_16FlashAttnFwdSm80INS1_25CollectiveMainloopFwdSm80ILi8ELi1ELb0EN4cute5tupleIJNS5_1CILi128EEENS7_ILi32EEENS7_ILi256EEEEEELi256ENS_6half_tEfNS_4arch4Sm80ELb0ELb1ELb1ELb1ELb1ELb1ELb1ELb0EEENS1_21CollectiveEpilogueFwdINS6_IJS8_SA_S9_EEENS6_IJNS7_ILi1EEESI_SI_EEESC_SE_Li256ELb1ELb1ELb0ELb0EEENS1_19SingleTileSchedulerILb1ELb0ELb1ELi128EEEEEEEEEvNT_6ParamsE)
        /*004c*/ 	.short	0x0380
        /*004e*/ 	.short	0x0418


	//----- nvinfo : EIATTR_SW_WAR
	.align		4
.L_188:
        /*0050*/ 	.byte	0x04, 0x36
        /*0052*/ 	.short	(.L_190 - .L_189)
.L_189:
        /*0054*/ 	.word	0x00000008
.L_190:


//--------------------- .nv.info._ZN7cutlass13device_kernelIN5flash19enable_sm80_to_sm89INS1_16FlashAttnFwdSm80INS1_25CollectiveMainloopFwdSm80ILi8ELi1ELb1EN4cute5tupleIJNS5_1CILi128EEENS7_ILi64EEENS7_ILi256EEEEEELi256ENS_6half_tEfNS_4arch4Sm80ELb1ELb0ELb1ELb0ELb1ELb0ELb1ELb0EEENS1_21CollectiveEpilogueFwdINS6_IJS8_SA_S9_EEENS6_IJNS7_ILi1EEESI_SI_EEESC_SE_Li256ELb0ELb1ELb0ELb0EEENS1_30DynamicPersistentTileSchedulerILi256ELi256ELb0ELb1ELb0EEEEEEEEEvNT_6ParamsE --------------------------
	.section	.nv.info._ZN7cutlass13device_kernelIN5flash19enable_sm80_to_sm89INS1_16FlashAttnFwdSm80INS1_25CollectiveMainloopFwdSm80ILi8ELi1ELb1EN4cute5tupleIJNS5_1CILi128EEENS7_ILi64EEENS7_ILi256EEEEEELi256ENS_6half_tEfNS_4arch4Sm80ELb1ELb0ELb1ELb0ELb1ELb0ELb1ELb0EEENS1_21CollectiveEpilogueFwdINS6_IJS8_SA_S9_EEENS6_IJNS7_ILi1EEESI_SI_EEESC_SE_Li256ELb0ELb1ELb0ELb0EEENS1_30DynamicPersistentTileSchedulerILi256ELi256ELb0ELb1ELb0EEEEEEEEEvNT_6ParamsE,"",@"SHT_CUDA_INFO"
	.sectionflags	@""
	.align	4


	//----- nvinfo : EIATTR_CUDA_API_VERSION
	.align		4
        /*0000*/ 	.byte	0x04, 0x37
        /*0002*/ 	.short	(.L_192 - .L_191)
.L_191:
        /*0004*/ 	.word	0x00000082


	//----- nvinfo : EIATTR_KPARAM_INFO
	.align		4
.L_192:
        /*0008*/ 	.byte	0x04, 0x17
        /*000a*/ 	.short	(.L_194 - .L_193)
.L_193:
        /*000c*/ 	.word	0x00000000
        /*0010*/ 	.short	0x0000
        /*0012*/ 	.short	0x0000
        /*0014*/ 	.byte	0x00, 0xf0, 0xa1, 0x10


	//----- nvinfo : EIATTR_SPARSE_MMA_MASK
	.align		4
.L_194:
        /*0018*/ 	.byte	0x03, 0x50
        /*001a*/ 	.short	0x0000


	//----- nvinfo : EIATTR_MAXREG_COUNT
	.align		4
        /*001c*/ 	.byte	0x03, 0x1b
        /*001e*/ 	.short	0x00ff


	//----- nvinfo : EIATTR_MERCURY_ISA_VERSION
	.align		4
        /*0020*/ 	.byte	0x03, 0x5f
        /*0022*/ 	.short	0x0101


	//----- nvinfo : EIATTR_VRC_CTA_INIT_COUNT
	.align		4
        /*0024*/ 	.byte	0x02, 0x4a
	.zero		1
	.zero		1


	//----- nvinfo : EIATTR_EXIT_INSTR_OFFSETS
	.align		4
        /*0028*/ 	.byte	0x04, 0x1c
        /*002a*/ 	.short	(.L_196 - .L_195)


	//   ....[0]....
.L_195:
        /*002c*/ 	.word	0x00000010


	//----- nvinfo : EIATTR_MAX_THREADS
	.align		4
.L_196:
        /*0030*/ 	.byte	0x04, 0x05
        /*0032*/ 	.short	(.L_198 - .L_197)
.L_197:
        /*0034*/ 	.word	0x00000100
        /*0038*/ 	.word	0x00000001
        /*003c*/ 	.word	0x00000001


	//----- nvinfo : EIATTR_CBANK_PARAM_SIZE
	.align		4
.L_198:
        /*0040*/ 	.byte	0x03, 0x19
        /*0042*/ 	.short	0x0428


	//----- nvinfo : EIATTR_PARAM_CBANK
	.align		4
        /*0044*/ 	.byte	0x04, 0x0a
        /*0046*/ 	.short	(.L_200 - .L_199)
	.align		4
.L_199:
        /*0048*/ 	.word	index@(.nv.constant0._ZN7cutlass13device_kernelIN5flash19enable_sm80_to_sm89INS1_16FlashAttnFwdSm80INS1_25CollectiveMainloopFwdSm80ILi8ELi1ELb1EN4cute5tupleIJNS5_1CILi128EEENS7_ILi64EEENS7_ILi256EEEEEELi256ENS_6half_tEfNS_4arch4Sm80ELb1ELb0ELb1ELb0ELb1ELb0ELb1ELb0EEENS1_21CollectiveEpilogueFwdINS6_IJS8_SA_S9_EEENS6_IJNS7_ILi1EEESI_SI_EEESC_SE_Li256ELb0ELb1ELb0ELb0EEENS1_30DynamicPersistentTileSchedulerILi256ELi256ELb0ELb1ELb0EEEEEEEEEvNT_6ParamsE)
        /*004c*/ 	.short	0x0380
        /*004e*/ 	.short	0x0428


	//----- nvinfo : EIATTR_SW_WAR
	.align		4
.L_200:
        /*0050*/ 	.byte	0x04, 0x36
        /*0052*/ 	.short	(.L_202 - .L_201)
.L_201:
        /*0054*/ 	.word	0x00000008
.L_202:


//--------------------- .nv.info._ZN7cutlass13device_kernelIN5flash19enable_sm80_to_sm89INS1_16FlashAttnFwdSm80INS1_25CollectiveMainloopFwdSm80ILi8ELi1ELb1EN4cute5tupleIJNS5_1CILi128EEENS7_ILi64EEENS7_ILi256EEEEEELi256ENS_6half_tEfNS_4arch4Sm80ELb1ELb0ELb1ELb1ELb1ELb0ELb1ELb0EEENS1_21CollectiveEpilogueFwdINS6_IJS8_SA_S9_EEENS6_IJNS7_ILi1EEESI_SI_EEESC_SE_Li256ELb1ELb1ELb0ELb0EEENS1_19SingleTileSchedulerILb1ELb0ELb1ELi128EEEEEEEEEvNT_6ParamsE --------------------------
	.section	.nv.info._ZN7cutlass13device_kernelIN5flash19enable_sm80_to_sm89INS1_16FlashAttnFwdSm80INS1_25CollectiveMainloopFwdSm80ILi8ELi1ELb1EN4cute5tupleIJNS5_1CILi128EEENS7_ILi64EEENS7_ILi256EEEEEELi256ENS_6half_tEfNS_4arch4Sm80ELb1ELb0ELb1ELb1ELb1ELb0ELb1ELb0EEENS1_21CollectiveEpilogueFwdINS6_IJS8_SA_S9_EEENS6_IJNS7_ILi1EEESI_SI_EEESC_SE_Li256ELb1ELb1ELb0ELb0EEENS1_19SingleTileSchedulerILb1ELb0ELb1ELi128EEEEEEEEEvNT_6ParamsE,"",@"SHT_CUDA_INFO"
	.sectionflags	@""
	.align	4


	//----- nvinfo : EIATTR_CUDA_API_VERSION
	.align		4
        /*0000*/ 	.byte	0x04, 0x37
        /*0002*/ 	.short	(.L_204 - .L_203)
.L_203:
        /*0004*/ 	.word	0x00000082


	//----- nvinfo : EIATTR_KPARAM_INFO
	.align		4
.L_204:
        /*0008*/ 	.byte	0x04, 0x17
        /*000a*/ 	.short	(.L_206 - .L_205)
.L_205:
        /*000c*/ 	.word	0x00000000
        /*0010*/ 	.short	0x0000
        /*0012*/ 	.short	0x0000
        /*0014*/ 	.byte	0x00, 0xf0, 0x61, 0x10


	//----- nvinfo : EIATTR_SPARSE_MMA_MASK
	.align		4
.L_206:
        /*0018*/ 	.byte	0x03, 0x50
        /*001a*/ 	.short	0x0000


	//----- nvinfo : EIATTR_MAXREG_COUNT
	.align		4
        /*001c*/ 	.byte	0x03, 0x1b
        /*001e*/ 	.short	0x00ff


	//----- nvinfo : EIATTR_MERCURY_ISA_VERSION
	.align		4
        /*0020*/ 	.byte	0x03, 0x5f
        /*0022*/ 	.short	0x0101


	//----- nvinfo : EIATTR_VRC_CTA_INIT_COUNT
	.align		4
        /*0024*/ 	.byte	0x02, 0x4a
	.zero		1
	.zero		1


	//----- nvinfo : EIATTR_EXIT_INSTR_OFFSETS
	.align		4
        /*0028*/ 	.byte	0x04, 0x1c
        /*002a*/ 	.short	(.L_208 - .L_207)


	//   ....[0]....
.L_207:
        /*002c*/ 	.word	0x00000010


	//----- nvinfo : EIATTR_MAX_THREADS
	.align		4
.L_208:
        /*0030*/ 	.byte	0x04, 0x05
        /*0032*/ 	.short	(.L_210 - .L_209)
.L_209:
        /*0034*/ 	.word	0x00000100
        /*0038*/ 	.word	0x00000001
        /*003c*/ 	.word	0x00000001


	//----- nvinfo : EIATTR_CBANK_PARAM_SIZE
	.align		4
.L_210:
        /*0040*/ 	.byte	0x03, 0x19
        /*0042*/ 	.short	0x0418


	//----- nvinfo : EIATTR_PARAM_CBANK
	.align		4
        /*0044*/ 	.byte	0x04, 0x0a
        /*0046*/ 	.short	(.L_212 - .L_211)
	.align		4
.L_211:
        /*0048*/ 	.word	index@(.nv.constant0._ZN7cutlass13device_kernelIN5flash19enable_sm80_to_sm89INS1_16FlashAttnFwdSm80INS1_25CollectiveMainloopFwdSm80ILi8ELi1ELb1EN4cute5tupleIJNS5_1CILi128EEENS7_ILi64EEENS7_ILi256EEEEEELi256ENS_6half_tEfNS_4arch4Sm80ELb1ELb0ELb1ELb1ELb1ELb0ELb1ELb0EEENS1_21CollectiveEpilogueFwdINS6_IJS8_SA_S9_EEENS6_IJNS7_ILi1EEESI_SI_EEESC_SE_Li256ELb1ELb1ELb0ELb0EEENS1_19SingleTileSchedulerILb1ELb0ELb1ELi128EEEEEEEEEvNT_6ParamsE)
        /*004c*/ 	.short	0x0380
        /*004e*/ 	.short	0x0418


	//----- nvinfo : EIATTR_SW_WAR
	.align		4
.L_212:
        /*0050*/ 	.byte	0x04, 0x36
        /*0052*/ 	.short	(.L_214 - .L_213)
.L_213:
        /*0054*/ 	.word	0x00000008
.L_214:


//--------------------- .nv.info._ZN7cutlass13device_kernelIN5flash19enable_sm80_to_sm89INS1_16FlashAttnFwdSm80INS1_25CollectiveMainloopFwdSm80ILi8ELi1ELb0EN4cute5tupleIJNS5_1CILi128EEENS7_ILi32EEENS7_ILi256EEEEEELi256ENS_6half_tEfNS_4arch4Sm80ELb1ELb0ELb1ELb1ELb1ELb1ELb1ELb0EEENS1_21CollectiveEpilogueFwdINS6_IJS8_SA_S9_EEENS6_IJNS7_ILi1EEESI_SI_EEESC_SE_Li256ELb1ELb1ELb0ELb0EEENS1_19SingleTileSchedulerILb1ELb0ELb1ELi128EEEEEEEEEvNT_6ParamsE --------------------------
	.section	.nv.info._ZN7cutlass13device_kernelIN5flash19enable_sm80_to_sm89INS1_16FlashAttnFwdSm80INS1_25CollectiveMainloopFwdSm80ILi8ELi1ELb0EN4cute5tupleIJNS5_1CILi128EEENS7_ILi32EEENS7_ILi256EEEEEELi256ENS_6half_tEfNS_4arch4Sm80ELb1ELb0ELb1ELb1ELb1ELb1ELb1ELb0EEENS1_21CollectiveEpilogueFwdINS6_IJS8_SA_S9_EEENS6_IJNS7_ILi1EEESI_SI_EEESC_SE_Li256ELb1ELb1ELb0ELb0EEENS1_19SingleTileSchedulerILb1ELb0ELb1ELi128EEEEEEEEEvNT_6ParamsE,"",@"SHT_CUDA_INFO"
	.sectionflags	@""
	.align	4


	//----- nvinfo : EIATTR_CUDA_API_VERSION
	.align		4
        /*0000*/ 	.byte	0x04, 0x37
        /*0002*/ 	.short	(.L_216 - .L_215)
.L_215:
        /*0004*/ 	.word	0x00000082


	//----- nvinfo : EIATTR_KPARAM_INFO
	.align		4
.L_216:
        /*0008*/ 	.byte	0x04, 0x17
        /*000a*/ 	.short	(.L_218 - .L_217)
.L_217:
        /*000c*/ 	.word	0x00000000
        /*0010*/ 	.short	0x0000
        /*0012*/ 	.short	0x0000
        /*0014*/ 	.byte	0x00, 0xf0, 0x61, 0x10


	//----- nvinfo : EIATTR_SPARSE_MMA_MASK
	.align		4
.L_218:
        /*0018*/ 	.byte	0x03, 0x50
        /*001a*/ 	.short	0x0000


	//----- nvinfo : EIATTR_MAXREG_COUNT
	.align		4
        /*001c*/ 	.byte	0x03, 0x1b
        /*001e*/ 	.short	0x00ff


	//----- nvinfo : EIATTR_MERCURY_ISA_VERSION
	.align		4
        /*0020*/ 	.byte	0x03, 0x5f
        /*0022*/ 	.short	0x0101


	//----- nvinfo : EIATTR_VRC_CTA_INIT_COUNT
	.align		4
        /*0024*/ 	.byte	0x02, 0x4a
	.zero		1
	.zero		1


	//----- nvinfo : EIATTR_EXIT_INSTR_OFFSETS
	.align		4
        /*0028*/ 	.byte	0x04, 0x1c
        /*002a*/ 	.short	(.L_220 - .L_219)


	//   ....[0]....
.L_219:
        /*002c*/ 	.word	0x00000010


	//----- nvinfo : EIATTR_MAX_THREADS
	.align		4
.L_220:
        /*0030*/ 	.byte	0x04, 0x05
        /*0032*/ 	.short	(.L_222 - .L_221)
.L_221:
        /*0034*/ 	.word	0x00000100
        /*0038*/ 	.word	0x00000001
        /*003c*/ 	.word	0x00000001


	//----- nvinfo : EIATTR_CBANK_PARAM_SIZE
	.align		4
.L_222:
        /*0040*/ 	.byte	0x03, 0x19
        /*0042*/ 	.short	0x0418


	//----- nvinfo : EIATTR_PARAM_CBANK
	.align		4
        /*0044*/ 	.byte	0x04, 0x0a
        /*0046*/ 	.short	(.L_224 - .L_223)
	.align		4
.L_223:
        /*0048*/ 	.word	index@(.nv.constant0._ZN7cutlass13device_kernelIN5flash19enable_sm80_to_sm89INS1_16FlashAttnFwdSm80INS1_25CollectiveMainloopFwdSm80ILi8ELi1ELb0EN4cute5tupleIJNS5_1CILi128EEENS7_ILi32EEENS7_ILi256EEEEEELi256ENS_6half_tEfNS_4arch4Sm80ELb1ELb0ELb1ELb1ELb1ELb1ELb1ELb0EEENS1_21CollectiveEpilogueFwdINS6_IJS8_SA_S9_EEENS6_IJNS7_ILi1EEESI_SI_EEESC_SE_Li256ELb1ELb1ELb0ELb0EEENS1_19SingleTileSchedulerILb1ELb0ELb1ELi128EEEEEEEEEvNT_6ParamsE)
        /*004c*/ 	.short	0x0380
        /*004e*/ 	.short	0x0418


	//----- nvinfo : EIATTR_SW_WAR
	.align		4
.L_224:
        /*0050*/ 	.byte	0x04, 0x36
        /*0052*/ 	.short	(.L_226 - .L_225)
.L_225:
        /*0054*/ 	.word	0x00000008
.L_226:


//--------------------- .nv.info._ZN7cutlass13device_kernelIN5flash19enable_sm80_to_sm89INS1_16FlashAttnFwdSm80INS1_25CollectiveMainloopFwdSm80ILi8ELi1ELb0EN4cute5tupleIJNS5_1CILi128EEENS7_ILi96EEENS7_ILi256EEEEEELi256ENS_6half_tEfNS_4arch4Sm80ELb0ELb0ELb1ELb0ELb1ELb0ELb1ELb0EEENS1_21CollectiveEpilogueFwdINS6_IJS8_SA_S9_EEENS6_IJNS7_ILi1EEESI_SI_EEESC_SE_Li256ELb0ELb1ELb0ELb0EEENS1_19SingleTileSchedulerILb0ELb0ELb1ELi128EEEEEEEEEvNT_6ParamsE --------------------------
	.section	.nv.info._ZN7cutlass13device_kernelIN5flash19enable_sm80_to_sm89INS1_16FlashAttnFwdSm80INS1_25CollectiveMainloopFwdSm80ILi8ELi1ELb0EN4cute5tupleIJNS5_1CILi128EEENS7_ILi96EEENS7_ILi256EEEEEELi256ENS_6half_tEfNS_4arch4Sm80ELb0ELb0ELb1ELb0ELb1ELb0ELb1ELb0EEENS1_21CollectiveEpilogueFwdINS6_IJS8_SA_S9_EEENS6_IJNS7_ILi1EEESI_SI_EEESC_SE_Li256ELb0ELb1ELb0ELb0EEENS1_19SingleTileSchedulerILb0ELb0ELb1ELi128EEEEEEEEEvNT_6ParamsE,"",@"SHT_CUDA_INFO"
	.sectionflags	@""
	.align	4


	//----- nvinfo : EIATTR_CUDA_API_VERSION
	.align		4
        /*0000*/ 	.byte	0x04, 0x37
        /*0002*/ 	.short	(.L_228 - .L_227)
.L_227:
        /*0004*/ 	.word	0x00000082


	//----- nvinfo : EIATTR_KPARAM_INFO
	.align		4
.L_228:
        /*0008*/ 	.byte	0x04, 0x17
        /*000a*/ 	.short	(.L_230 - .L_229)
.L_229:
        /*000c*/ 	.word	0x00000000
        /*0010*/ 	.short	0x0000
        /*0012*/ 	.short	0x0000
        /*0014*/ 	.byte	0x00, 0xf0, 0x61, 0x10


	//----- nvinfo : EIATTR_SPARSE_MMA_MASK
	.align		4
.L_230:
        /*0018*/ 	.byte	0x03, 0x50
        /*001a*/ 	.short	0x0000


	//----- nvinfo : EIATTR_MAXREG_COUNT
	.align		4
        /*001c*/ 	.byte	0x03, 0x1b
        /*001e*/ 	.short	0x00ff


	//----- nvinfo : EIATTR_MERCURY_ISA_VERSION
	.align		4
        /*0020*/ 	.byte	0x03, 0x5f
        /*0022*/ 	.short	0x0101


	//----- nvinfo : EIATTR_VRC_CTA_INIT_COUNT
	.align		4
        /*0024*/ 	.byte	0x02, 0x4a
	.zero		1
	.zero		1


	//----- nvinfo : EIATTR_EXIT_INSTR_OFFSETS
	.align		4
        /*0028*/ 	.byte	0x04, 0x1c
        /*002a*/ 	.short	(.L_232 - .L_231)


	//   ....[0]....
.L_231:
        /*002c*/ 	.word	0x00000010


	//----- nvinfo : EIATTR_MAX_THREADS
	.align		4
.L_232:
        /*0030*/ 	.byte	0x04, 0x05
        /*0032*/ 	.short	(.L_234 - .L_233)
.L_233:
        /*0034*/ 	.word	0x00000100
        /*0038*/ 	.word	0x00000001
        /*003c*/ 	.word	0x00000001


	//----- nvinfo : EIATTR_CBANK_PARAM_SIZE
	.align		4
.L_234:
        /*0040*/ 	.byte	0x03, 0x19
        /*0042*/ 	.short	0x0418


	//----- nvinfo : EIATTR_PARAM_CBANK
	.align		4
        /*0044*/ 	.byte	0x04, 0x0a
        /*0046*/ 	.short	(.L_236 - .L_235)
	.align		4
.L_235:
        /*0048*/ 	.word	index@(.nv.constant0._ZN7cutlass13device_kernelIN5flash19enable_sm80_to_sm89INS1_16FlashAttnFwdSm80INS1_25CollectiveMainloopFwdSm80ILi8ELi1ELb0EN4cute5tupleIJNS5_1CILi128EEENS7_ILi96EEENS7_ILi256EEEEEELi256ENS_6half_tEfNS_4arch4Sm80ELb0ELb0ELb1ELb0ELb1ELb0ELb1ELb0EEENS1_21CollectiveEpilogueFwdINS6_IJS8_SA_S9_EEENS6_IJNS7_ILi1EEESI_SI_EEESC_SE_Li256ELb0ELb1ELb0ELb0EEENS1_19SingleTileSchedulerILb0ELb0ELb1ELi128EEEEEEEEEvNT_6ParamsE)
        /*004c*/ 	.short	0x0380
        /*004e*/ 	.short	0x0418


	//----- nvinfo : EIATTR_SW_WAR
	.align		4
.L_236:
        /*0050*/ 	.byte	0x04, 0x36
        /*0052*/ 	.short	(.L_238 - .L_237)
.L_237:
        /*0054*/ 	.word	0x00000008
.L_238:


//--------------------- .nv.info._ZN7cutlass13device_kernelIN5flash19enable_sm80_to_sm89INS1_16FlashAttnFwdSm80INS1_25CollectiveMainloopFwdSm80ILi8ELi1ELb0EN4cute5tupleIJNS5_1CILi128EEENS7_ILi96EEENS7_ILi256EEEEEELi256ENS_6half_tEfNS_4arch4Sm80ELb0ELb0ELb1ELb1ELb1ELb0ELb1ELb0EEENS1_21CollectiveEpilogueFwdINS6_IJS8_SA_S9_EEENS6_IJNS7_ILi1EEESI_SI_EEESC_SE_Li256ELb1ELb1ELb0ELb0EEENS1_19SingleTileSchedulerILb1ELb0ELb1ELi128EEEEEEEEEvNT_6ParamsE --------------------------
	.section	.nv.info._ZN7cutlass13device_kernelIN5flash19enable_sm80_to_sm89INS1_16FlashAttnFwdSm80INS1_25CollectiveMainloopFwdSm80ILi8ELi1ELb0EN4cute5tupleIJNS5_1CILi128EEENS7_ILi96EEENS7_ILi256EEEEEELi256ENS_6half_tEfNS_4arch4Sm80ELb0ELb0ELb1ELb1ELb1ELb0ELb1ELb0EEENS1_21CollectiveEpilogueFwdINS6_IJS8_SA_S9_EEENS6_IJNS7_ILi1EEESI_SI_EEESC_SE_Li256ELb1ELb1ELb0ELb0EEENS1_19SingleTileSchedulerILb1ELb0ELb1ELi128EEEEEEEEEvNT_6ParamsE,"",@"SHT_CUDA_INFO"
	.sectionflags	@""
	.align	4


	//----- nvinfo : EIATTR_CUDA_API_VERSION
	.align		4
        /*0000*/ 	.byte	0x04, 0x37
        /*0002*/ 	.short	(.L_240 - .L_239)
.L_239:
        /*0004*/ 	.word	0x00000082


	//----- nvinfo : EIATTR_KPARAM_INFO
	.align		4
.L_240:
        /*0008*/ 	.byte	0x04, 0x17
        /*000a*/ 	.short	(.L_242 - .L_241)
.L_241:
        /*000c*/ 	.word	0x00000000
        /*0010*/ 	.short	0x0000
        /*0012*/ 	.short	0x0000
        /*0014*/ 	.byte	0x00, 0xf0, 0x61, 0x10


	//----- nvinfo : EIATTR_SPARSE_MMA_MASK
	.align		4
.L_242:
        /*0018*/ 	.byte	0x03, 0x50
        /*001a*/ 	.short	0x0000


	//----- nvinfo : EIATTR_MAXREG_COUNT
	.align		4
        /*001c*/ 	.byte	0x03, 0x1b
        /*001e*/ 	.short	0x00ff


	//----- nvinfo : EIATTR_MERCURY_ISA_VERSION
	.align		4
        /*0020*/ 	.byte	0x03, 0x5f
        /*0022*/ 	.short	0x0101


	//----- nvinfo : EIATTR_VRC_CTA_INIT_COUNT
	.align		4
        /*0024*/ 	.byte	0x02, 0x4a
	.zero		1
	.zero		1


	//----- nvinfo : EIATTR_EXIT_INSTR_OFFSETS
	.align		4
        /*0028*/ 	.byte	0x04, 0x1c
        /*002a*/ 	.short	(.L_244 - .L_243)


	//   ....[0]....
.L_243:
        /*002c*/ 	.word	0x00000010


	//----- nvinfo : EIATTR_MAX_THREADS
	.align		4
.L_244:
        /*0030*/ 	.byte	0x04, 0x05
        /*0032*/ 	.short	(.L_246 - .L_245)
.L_245:
        /*0034*/ 	.word	0x00000100
        /*0038*/ 	.word	0x00000001
        /*003c*/ 	.word	0x00000001


	//----- nvinfo : EIATTR_CBANK_PARAM_SIZE
	.align		4
.L_246:
        /*0040*/ 	.byte	0x03, 0x19
        /*0042*/ 	.short	0x0418


	//----- nvinfo : EIATTR_PARAM_CBANK
	.align		4
        /*0044*/ 	.byte	0x04, 0x0a
        /*0046*/ 	.short	(.L_248 - .L_247)
	.align		4
.L_247:
        /*0048*/ 	.word	index@(.nv.constant0._ZN7cutlass13device_kernelIN5flash19enable_sm80_to_sm89INS1_16FlashAttnFwdSm80INS1_25CollectiveMainloopFwdSm80ILi8ELi1ELb0EN4cute5tupleIJNS5_1CILi128EEENS7_ILi96EEENS7_ILi256EEEEEELi256ENS_6half_tEfNS_4arch4Sm80ELb0ELb0ELb1ELb1ELb1ELb0ELb1ELb0EEENS1_21CollectiveEpilogueFwdINS6_IJS8_SA_S9_EEENS6_IJNS7_ILi1EEESI_SI_EEESC_SE_Li256ELb1ELb1ELb0ELb0EEENS1_19SingleTileSchedulerILb1ELb0ELb1ELi128EEEEEEEEEvNT_6ParamsE)
        /*004c*/ 	.short	0x0380
        /*004e*/ 	.short	0x0418


	//----- nvinfo : EIATTR_SW_WAR
	.align		4
.L_248:
        /*0050*/ 	.byte	0x04, 0x36
        /*0052*/ 	.short	(.L_250 - .L_249)
.L_249:
        /*0054*/ 	.word	0x00000008
.L_250:


//--------------------- .nv.info._ZN7cutlass13device_kernelIN5flash19enable_sm80_to_sm89INS1_16FlashAttnFwdSm80INS1_25CollectiveMainloopFwdSm80ILi8ELi1ELb0EN4cute5tupleIJNS5_1CILi128EEENS7_ILi48EEENS7_ILi256EEEEEELi256ENS_6half_tEfNS_4arch4Sm80ELb0ELb0ELb1ELb1ELb1ELb1ELb1ELb0EEENS1_21CollectiveEpilogueFwdINS6_IJS8_SA_S9_EEENS6_IJNS7_ILi1EEESI_SI_EEESC_SE_Li256ELb1ELb1ELb0ELb0EEENS1_19SingleTileSchedulerILb1ELb0ELb1ELi128EEEEEEEEEvNT_6ParamsE --------------------------
	.section	.nv.info._ZN7cutlass13device_kernelIN5flash19enable_sm80_to_sm89INS1_16FlashAttnFwdSm80INS1_25CollectiveMainloopFwdSm80ILi8ELi1ELb0EN4cute5tupleIJNS5_1CILi128EEENS7_ILi48EEENS7_ILi256EEEEEELi256ENS_6half_tEfNS_4arch4Sm80ELb0ELb0ELb1ELb1ELb1ELb1ELb1ELb0EEENS1_21CollectiveEpilogueFwdINS6_IJS8_SA_S9_EEENS6_IJNS7_ILi1EEESI_SI_EEESC_SE_Li256ELb1ELb1ELb0ELb0EEENS1_19SingleTileSchedulerILb1ELb0ELb1ELi128EEEEEEEEEvNT_6ParamsE,"",@"SHT_CUDA_INFO"
	.sectionflags	@""
	.align	4


	//----- nvinfo : EIATTR_CUDA_API_VERSION
	.align		4
        /*0000*/ 	.byte	0x04, 0x37
        /*0002*/ 	.short	(.L_252 - .L_251)
.L_251:
        /*0004*/ 	.word	0x00000082


	//----- nvinfo : EIATTR_KPARAM_INFO
	.align		4
.L_252:
        /*0008*/ 	.byte	0x04, 0x17
        /*000a*/ 	.short	(.L_254 - .L_253)
.L_253:
        /*000c*/ 	.word	0x00000000
        /*0010*/ 	.short	0x0000
        /*0012*/ 	.short	0x0000
        /*0014*/ 	.byte	0x00, 0xf0, 0x61, 0x10


	//----- nvinfo : EIATTR_SPARSE_MMA_MASK
	.align		4
.L_254:
        /*0018*/ 	.byte	0x03, 0x50
        /*001a*/ 	.short	0x0000


	//----- nvinfo : EIATTR_MAXREG_COUNT
	.align		4
        /*001c*/ 	.byte	0x03, 0x1b
        /*001e*/ 	.short	0x00ff


	//----- nvinfo : EIATTR_MERCURY_ISA_VERSION
	.align		4
        /*0020*/ 	.byte	0x03, 0x5f
        /*0022*/ 	.short	0x0101


	//----- nvinfo : EIATTR_VRC_CTA_INIT_COUNT
	.align		4
        /*0024*/ 	.byte	0x02, 0x4a
	.zero		1
	.zero		1


	//----- nvinfo : EIATTR_EXIT_INSTR_OFFSETS
	.align		4
        /*0028*/ 	.byte	0x04, 0x1c
        /*002a*/ 	.short	(.L_256 - .L_255)


	//   ....[0]....
.L_255:
        /*002c*/ 	.word	0x00000010


	//----- nvinfo : EIATTR_MAX_THREADS
	.align		4
.L_256:
        /*0030*/ 	.byte	0x04, 0x05
        /*0032*/ 	.short	(.L_258 - .L_257)
.L_257:
        /*0034*/ 	.word	0x00000100
        /*0038*/ 	.word	0x00000001
        /*003c*/ 	.word	0x00000001


	//----- nvinfo : EIATTR_CBANK_PARAM_SIZE
	.align		4
.L_258:
        /*0040*/ 	.byte	0x03, 0x19
        /*0042*/ 	.short	0x0418


	//----- nvinfo : EIATTR_PARAM_CBANK
	.align		4
        /*0044*/ 	.byte	0x04, 0x0a
        /*0046*/ 	.short	(.L_260 - .L_259)
	.align		4
.L_259:
        /*0048*/ 	.word	index@(.nv.constant0._ZN7cutlass13device_kernelIN5flash19enable_sm80_to_sm89INS1_16FlashAttnFwdSm80INS1_25CollectiveMainloopFwdSm80ILi8ELi1ELb0EN4cute5tupleIJNS5_1CILi128EEENS7_ILi48EEENS7_ILi256EEEEEELi256ENS_6half_tEfNS_4arch4Sm80ELb0ELb0ELb1ELb1ELb1ELb1ELb1ELb0EEENS1_21CollectiveEpilogueFwdINS6_IJS8_SA_S9_EEENS6_IJNS7_ILi1EEESI_SI_EEESC_SE_Li256ELb1ELb1ELb0ELb0EEENS1_19SingleTileSchedulerILb1ELb0ELb1ELi128EEEEEEEEEvNT_6ParamsE)
        /*004c*/ 	.short	0x0380
        /*004e*/ 	.short	0x0418


	//----- nvinfo : EIATTR_SW_WAR
	.align		4
.L_260:
        /*0050*/ 	.byte	0x04, 0x36
        /*0052*/ 	.short	(.L_262 - .L_261)
.L_261:
        /*0054*/ 	.word	0x00000008
.L_262:


//--------------------- .nv.info._ZN7cutlass13device_kernelIN5flash19enable_sm80_to_sm89INS1_16FlashAttnFwdSm80INS1_25CollectiveMainloopFwdSm80ILi8ELi1ELb0EN4cute5tupleIJNS5_1CILi128EEENS7_ILi64EEENS7_ILi256EEEEEELi256ENS_6half_tEfNS_4arch4Sm80ELb0ELb1ELb1ELb0ELb1ELb0ELb1ELb0EEENS1_21CollectiveEpilogueFwdINS6_IJS8_SA_S9_EEENS6_IJNS7_ILi1EEESI_SI_EEESC_SE_Li256ELb0ELb1ELb0ELb0EEENS1_19SingleTileSchedulerILb0ELb0ELb1ELi128EEEEEEEEEvNT_6ParamsE --------------------------
	.section	.nv.info._ZN7cutlass13device_kernelIN5flash19enable_sm80_to_sm89INS1_16FlashAttnFwdSm80INS1_25CollectiveMainloopFwdSm80ILi8ELi1ELb0EN4cute5tupleIJNS5_1CILi128EEENS7_ILi64EEENS7_ILi256EEEEEELi256ENS_6half_tEfNS_4arch4Sm80ELb0ELb1ELb1ELb0ELb1ELb0ELb1ELb0EEENS1_21CollectiveEpilogueFwdINS6_IJS8_SA_S9_EEENS6_IJNS7_ILi1EEESI_SI_EEESC_SE_Li256ELb0ELb1ELb0ELb0EEENS1_19SingleTileSchedulerILb0ELb0ELb1ELi128EEEEEEEEEvNT_6ParamsE,"",@"SHT_CUDA_INFO"
	.sectionflags	@""
	.align	4


	//----- nvinfo : EIATTR_CUDA_API_VERSION
	.align		4
        /*0000*/ 	.byte	0x04, 0x37
        /*0002*/ 	.short	(.L_264 - .L_263)
.L_263:
        /*0004*/ 	.word	0x00000082


	//----- nvinfo : EIATTR_KPARAM_INFO
	.align		4
.L_264:
        /*0008*/ 	.byte	0x04, 0x17
        /*000a*/ 	.short	(.L_266 - .L_265)
.L_265:
        /*000c*/ 	.word	0x00000000
        /*0010*/ 	.short	0x0000
        /*0012*/ 	.short	0x0000
        /*0014*/ 	.byte	0x00, 0xf0, 0x61, 0x10


	//----- nvinfo : EIATTR_SPARSE_MMA_MASK
	.align		4
.L_266:
        /*0018*/ 	.byte	0x03, 0x50
        /*001a*/ 	.short	0x0000


	//----- nvinfo : EIATTR_MAXREG_COUNT
	.align		4
        /*001c*/ 	.byte	0x03, 0x1b
        /*001e*/ 	.short	0x00ff


	//----- nvinfo : EIATTR_MERCURY_ISA_VERSION
	.align		4
        /*0020*/ 	.byte	0x03, 0x5f
        /*0022*/ 	.short	0x0101


	//----- nvinfo : EIATTR_VRC_CTA_INIT_COUNT
	.align		4
        /*0024*/ 	.byte	0x02, 0x4a
	.zero		1
	.zero		1


	//----- nvinfo : EIATTR_EXIT_INSTR_OFFSETS
	.align		4
        /*0028*/ 	.byte	0x04, 0x1c
        /*002a*/ 	.short	(.L_268 - .L_267)


	//   ....[0]....
.L_267:
        /*002c*/ 	.word	0x00000010


	//----- nvinfo : EIATTR_MAX_THREADS
	.align		4
.L_268:
        /*0030*/ 	.byte	0x04, 0x05
        /*0032*/ 	.short	(.L_270 - .L_269)
.L_269:
        /*0034*/ 	.word	0x00000100
        /*0038*/ 	.word	0x00000001
        /*003c*/ 	.word	0x00000001


	//----- nvinfo : EIATTR_CBANK_PARAM_SIZE
	.align		4
.L_270:
        /*0040*/ 	.byte	0x03, 0x19
        /*0042*/ 	.short	0x0418


	//----- nvinfo : EIATTR_PARAM_CBANK
	.align		4
        /*0044*/ 	.byte	0x04, 0x0a
        /*0046*/ 	.short	(.L_272 - .L_271)
	.align		4
.L_271:
        /*0048*/ 	.word	index@(.nv.constant0._ZN7cutlass13device_kernelIN5flash19enable_sm80_to_sm89INS1_16FlashAttnFwdSm80INS1_25CollectiveMainloopFwdSm80ILi8ELi1ELb0EN4cute5tupleIJNS5_1CILi128EEENS7_ILi64EEENS7_ILi256EEEEEELi256ENS_6half_tEfNS_4arch4Sm80ELb0ELb1ELb1ELb0ELb1ELb0ELb1ELb0EEENS1_21CollectiveEpilogueFwdINS6_IJS8_SA_S9_EEENS6_IJNS7_ILi1EEESI_SI_EEESC_SE_Li256ELb0ELb1ELb0ELb0EEENS1_19SingleTileSchedulerILb0ELb0ELb1ELi128EEEEEEEEEvNT_6ParamsE)
        /*004c*/ 	.short	0x0380
        /*004e*/ 	.short	0x0418


	//----- nvinfo : EIATTR_SW_WAR
	.align		4
.L_272:
        /*0050*/ 	.byte	0x04, 0x36
        /*0052*/ 	.short	(.L_274 - .L_273)
.L_273:
        /*0054*/ 	.word	0x00000008
.L_274:


//--------------------- .nv.info._ZN7cutlass13device_kernelIN5flash19enable_sm80_to_sm89INS1_16FlashAttnFwdSm80INS1_25CollectiveMainloopFwdSm80ILi8ELi1ELb0EN4cute5tupleIJNS5_1CILi128EEENS7_ILi64EEENS7_ILi256EEEEEELi256ENS_6half_tEfNS_4arch4Sm80ELb0ELb1ELb1ELb1ELb1ELb0ELb1ELb0EEENS1_21CollectiveEpilogueFwdINS6_IJS8_SA_S9_EEENS6_IJNS7_ILi1EEESI_SI_EEESC_SE_Li256ELb1ELb1ELb0ELb0EEENS1_19SingleTileSchedulerILb1ELb0ELb1ELi128EEEEEEEEEvNT_6ParamsE --------------------------
	.section	.nv.info._ZN7cutlass13device_kernelIN5flash19enable_sm80_to_sm89INS1_16FlashAttnFwdSm80INS1_25CollectiveMainloopFwdSm80ILi8ELi1ELb0EN4cute5tupleIJNS5_1CILi128EEENS7_ILi64EEENS7_ILi256EEEEEELi256ENS_6half_tEfNS_4arch4Sm80ELb0ELb1ELb1ELb1ELb1ELb0ELb1ELb0EEENS1_21CollectiveEpilogueFwdINS6_IJS8_SA_S9_EEENS6_IJNS7_ILi1EEESI_SI_EEESC_SE_Li256ELb1ELb1ELb0ELb0EEENS1_19SingleTileSchedulerILb1ELb0ELb1ELi128EEEEEEEEEvNT_6ParamsE,"",@"SHT_CUDA_INFO"
	.sectionflags	@""
	.align	4


	//----- nvinfo : EIATTR_CUDA_API_VERSION
	.align		4
        /*0000*/ 	.byte	0x04, 0x37
        /*0002*/ 	.short	(.L_276 - .L_275)
.L_275:
        /*0004*/ 	.word	0x00000082


	//----- nvinfo : EIATTR_KPARAM_INFO
	.align		4
.L_276:
        /*0008*/ 	.byte	0x04, 0x17
        /*000a*/ 	.short	(.L_278 - .L_277)
.L_277:
        /*000c*/ 	.word	0x00000000
        /*0010*/ 	.short	0x0000
        /*0012*/ 	.short	0x0000
        /*0014*/ 	.byte	0x00, 0xf0, 0x61, 0x10


	//----- nvinfo : EIATTR_SPARSE_MMA_MASK
	.align		4
.L_278:
        /*0018*/ 	.byte	0x03, 0x50
        /*001a*/ 	.short	0x0000


	//----- nvinfo : EIATTR_MAXREG_COUNT
	.align		4
        /*001c*/ 	.byte	0x03, 0x1b
        /*001e*/ 	.short	0x00ff


	//----- nvinfo : EIATTR_MERCURY_ISA_VERSION
	.align		4
        /*0020*/ 	.byte	0x03, 0x5f
        /*0022*/ 	.short	0x0101


	//----- nvinfo : EIATTR_VRC_CTA_INIT_COUNT
	.align		4
        /*0024*/ 	.byte	0x02, 0x4a
	.zero		1
	.zero		1


	//----- nvinfo : EIATTR_EXIT_INSTR_OFFSETS
	.align		4
        /*0028*/ 	.byte	0x04, 0x1c
        /*002a*/ 	.short	(.L_280 - .L_279)


	//   ....[0]....
.L_279:
        /*002c*/ 	.word	0x00000010


	//----- nvinfo : EIATTR_MAX_THREADS
	.align		4
.L_280:
        /*0030*/ 	.byte	0x04, 0x05
        /*0032*/ 	.short	(.L_282 - .L_281)
.L_281:
        /*0034*/ 	.word	0x00000100
        /*0038*/ 	.word	0x00000001
        /*003c*/ 	.word	0x00000001


	//----- nvinfo : EIATTR_CBANK_PARAM_SIZE
	.align		4
.L_282:
        /*0040*/ 	.byte	0x03, 0x19
        /*0042*/ 	.short	0x0418


	//----- nvinfo : EIATTR_PARAM_CBANK
	.align		4
        /*0044*/ 	.byte	0x04, 0x0a
        /*0046*/ 	.short	(.L_284 - .L_283)
	.align		4
.L_283:
        /*0048*/ 	.word	index@(.nv.constant0._ZN7cutlass13device_kernelIN5flash19enable_sm80_to_sm89INS1_16FlashAttnFwdSm80INS1_25CollectiveMainloopFwdSm80ILi8ELi1ELb0EN4cute5tupleIJNS5_1CILi128EEENS7_ILi64EEENS7_ILi256EEEEEELi256ENS_6half_tEfNS_4arch4Sm80ELb0ELb1ELb1ELb1ELb1ELb0ELb1ELb0EEENS1_21CollectiveEpilogueFwdINS6_IJS8_SA_S9_EEENS6_IJNS7_ILi1EEESI_SI_EEESC_SE_Li256ELb1ELb1ELb0ELb0EEENS1_19SingleTileSchedulerILb1ELb0ELb1ELi128EEEEEEEEEvNT_6ParamsE)
        /*004c*/ 	.short	0x0380
        /*004e*/ 	.short	0x0418


	//----- nvinfo : EIATTR_SW_WAR
	.align		4
.L_284:
        /*0050*/ 	.byte	0x04, 0x36
        /*0052*/ 	.short	(.L_286 - .L_285)
.L_285:
        /*0054*/ 	.word	0x00000008
.L_286:


//--------------------- .nv.info._ZN7cutlass13device_kernelIN5flash19enable_sm80_to_sm89INS1_16FlashAttnFwdSm80INS1_25CollectiveMainloopFwdSm80ILi8ELi1ELb0EN4cute5tupleIJNS5_1CILi128EEENS7_ILi48EEENS7_ILi256EEEEEELi256ENS_6half_tEfNS_4arch4Sm80ELb0ELb1ELb1ELb1ELb1ELb1ELb1ELb0EEENS1_21CollectiveEpilogueFwdINS6_IJS8_SA_S9_EEENS6_IJNS7_ILi1EEESI_SI_EEESC_SE_Li256ELb1ELb1ELb0ELb0EEENS1_19SingleTileSchedulerILb1ELb0ELb1ELi128EEEEEEEEEvNT_6ParamsE --------------------------
	.section	.nv.info._ZN7cutlass13device_kernelIN5flash19enable_sm80_to_sm89INS1_16FlashAttnFwdSm80INS1_25CollectiveMainloopFwdSm80ILi8ELi1ELb0EN4cute5tupleIJNS5_1CILi128EEENS7_ILi48EEENS7_ILi256EEEEEELi256ENS_6half_tEfNS_4arch4Sm80ELb0ELb1ELb1ELb1ELb1ELb1ELb1ELb0EEENS1_21CollectiveEpilogueFwdINS6_IJS8_SA_S9_EEENS6_IJNS7_ILi1EEESI_SI_EEESC_SE_Li256ELb1ELb1ELb0ELb0EEENS1_19SingleTileSchedulerILb1ELb0ELb1ELi128EEEEEEEEEvNT_6ParamsE,"",@"SHT_CUDA_INFO"
	.sectionflags	@""
	.align	4


	//----- nvinfo : EIATTR_CUDA_API_VERSION
	.align		4
        /*0000*/ 	.byte	0x04, 0x37
        /*0002*/ 	.short	(.L_288 - .L_287)
.L_287:
        /*0004*/ 	.word	0x00000082


	//----- nvinfo : EIATTR_KPARAM_INFO
	.align		4
.L_288:
        /*0008*/ 	.byte	0x04, 0x17
        /*000a*/ 	.short	(.L_290 - .L_289)
.L_289:
        /*000c*/ 	.word	0x00000000
        /*0010*/ 	.short	0x0000
        /*0012*/ 	.short	0x0000
        /*0014*/ 	.byte	0x00, 0xf0, 0x61, 0x10


	//----- nvinfo : EIATTR_SPARSE_MMA_MASK
	.align		4
.L_290:
        /*0018*/ 	.byte	0x03, 0x50
        /*001a*/ 	.short	0x0000


	//----- nvinfo : EIATTR_MAXREG_COUNT
	.align		4
        /*001c*/ 	.byte	0x03, 0x1b
        /*001e*/ 	.short	0x00ff


	//----- nvinfo : EIATTR_MERCURY_ISA_VERSION
	.align		4
        /*0020*/ 	.byte	0x03, 0x5f
        /*0022*/ 	.short	0x0101


	//----- nvinfo : EIATTR_VRC_CTA_INIT_COUNT
	.align		4
        /*0024*/ 	.byte	0x02, 0x4a
	.zero		1
	.zero		1


	//----- nvinfo : EIATTR_EXIT_INSTR_OFFSETS
	.align		4
        /*0028*/ 	.byte	0x04, 0x1c
        /*002a*/ 	.short	(.L_292 - .L_291)


	//   ....[0]....
.L_291:
        /*002c*/ 	.word	0x00000010


	//----- nvinfo : EIATTR_MAX_THREADS
	.align		4
.L_292:
        /*0030*/ 	.byte	0x04, 0x05
        /*0032*/ 	.short	(.L_294 - .L_293)
.L_293:
        /*0034*/ 	.word	0x00000100
        /*0038*/ 	.word	0x00000001
        /*003c*/ 	.word	0x00000001


	//----- nvinfo : EIATTR_CBANK_PARAM_SIZE
	.align		4
.L_294:
        /*0040*/ 	.byte	0x03, 0x19
        /*0042*/ 	.short	0x0418


	//----- nvinfo : EIATTR_PARAM_CBANK
	.align		4
        /*0044*/ 	.byte	0x04, 0x0a
        /*0046*/ 	.short	(.L_296 - .L_295)
	.align		4
.L_295:
        /*0048*/ 	.word	index@(.nv.constant0._ZN7cutlass13device_kernelIN5flash19enable_sm80_to_sm89INS1_16FlashAttnFwdSm80INS1_25CollectiveMainloopFwdSm80ILi8ELi1ELb0EN4cute5tupleIJNS5_1CILi128EEENS7_ILi48EEENS7_ILi256EEEEEELi256ENS_6half_tEfNS_4arch4Sm80ELb0ELb1ELb1ELb1ELb1ELb1ELb1ELb0EEENS1_21CollectiveEpilogueFwdINS6_IJS8_SA_S9_EEENS6_IJNS7_ILi1EEESI_SI_EEESC_SE_Li256ELb1ELb1ELb0ELb0EEENS1_19SingleTileSchedulerILb1ELb0ELb1ELi128EEEEEEEEEvNT_6ParamsE)
        /*004c*/ 	.short	0x0380
        /*004e*/ 	.short	0x0418


	//----- nvinfo : EIATTR_SW_WAR
	.align		4
.L_296:
        /*0050*/ 	.byte	0x04, 0x36
        /*0052*/ 	.short	(.L_298 - .L_297)
.L_297:
        /*0054*/ 	.word	0x00000008
.L_298:


//--------------------- .nv.info._ZN7cutlass13device_kernelIN5flash19enable_sm80_to_sm89INS1_16FlashAttnFwdSm80INS1_25CollectiveMainloopFwdSm80ILi8ELi1ELb0EN4cute5tupleIJNS5_1CILi128EEENS7_ILi96EEENS7_ILi256EEEEEELi256ENS_6half_tEfNS_4arch4Sm80ELb1ELb0ELb1ELb0ELb1ELb0ELb1ELb0EEENS1_21CollectiveEpilogueFwdINS6_IJS8_SA_S9_EEENS6_IJNS7_ILi1EEESI_SI_EEESC_SE_Li256ELb0ELb1ELb0ELb0EEENS1_30DynamicPersistentTileSchedulerILi256ELi256ELb0ELb1ELb0EEEEEEEEEvNT_6ParamsE --------------------------
	.section	.nv.info._ZN7cutlass13device_kernelIN5flash19enable_sm80_to_sm89INS1_16FlashAttnFwdSm80INS1_25CollectiveMainloopFwdSm80ILi8ELi1ELb0EN4cute5tupleIJNS5_1CILi128EEENS7_ILi96EEENS7_ILi256EEEEEELi256ENS_6half_tEfNS_4arch4Sm80ELb1ELb0ELb1ELb0ELb1ELb0ELb1ELb0EEENS1_21CollectiveEpilogueFwdINS6_IJS8_SA_S9_EEENS6_IJNS7_ILi1EEESI_SI_EEESC_SE_Li256ELb0ELb1ELb0ELb0EEENS1_30DynamicPersistentTileSchedulerILi256ELi256ELb0ELb1ELb0EEEEEEEEEvNT_6ParamsE,"",@"SHT_CUDA_INFO"
	.sectionflags	@""
	.align	4


	//----- nvinfo : EIATTR_CUDA_API_VERSION
	.align		4
        /*0000*/ 	.byte	0x04, 0x37
        /*0002*/ 	.short	(.L_300 - .L_299)
.L_299:
        /*0004*/ 	.word	0x00000082


	//----- nvinfo : EIATTR_KPARAM_INFO
	.align		4
.L_300:
        /*0008*/ 	.byte	0x04, 0x17
        /*000a*/ 	.short	(.L_302 - .L_301)
.L_301:
        /*000c*/ 	.word	0x00000000
        /*0010*/ 	.short	0x0000
        /*0012*/ 	.short	0x0000
        /*0014*/ 	.byte	0x00, 0xf0, 0xa1, 0x10


	//----- nvinfo : EIATTR_SPARSE_MMA_MASK
	.align		4
.L_302:
        /*0018*/ 	.byte	0x03, 0x50
        /*001a*/ 	.short	0x0000


	//----- nvinfo : EIATTR_MAXREG_COUNT
	.align		4
        /*001c*/ 	.byte	0x03, 0x1b
        /*001e*/ 	.short	0x00ff


	//----- nvinfo : EIATTR_MERCURY_ISA_VERSION
	.align		4
        /*0020*/ 	.byte	0x03, 0x5f
        /*0022*/ 	.short	0x0101


	//----- nvinfo : EIATTR_VRC_CTA_INIT_COUNT
	.align		4
        /*0024*/ 	.byte	0x02, 0x4a
	.zero		1
	.zero		1


	//----- nvinfo : EIATTR_EXIT_INSTR_OFFSETS
	.align		4
        /*0028*/ 	.byte	0x04, 0x1c
        /*002a*/ 	.short	(.L_304 - .L_303)


	//   ....[0]....
.L_303:
        /*002c*/ 	.word	0x00000010


	//----- nvinfo : EIATTR_MAX_THREADS
	.align		4
.L_304:
        /*0030*/ 	.byte	0x04, 0x05
        /*0032*/ 	.short	(.L_306 - .L_305)
.L_305:
        /*0034*/ 	.word	0x00000100
        /*0038*/ 	.word	0x00000001
        /*003c*/ 	.word	0x00000001


	//----- nvinfo : EIATTR_CBANK_PARAM_SIZE
	.align		4
.L_306:
        /*0040*/ 	.byte	0x03, 0x19
        /*0042*/ 	.short	0x0428


	//----- nvinfo : EIATTR_PARAM_CBANK
	.align		4
        /*0044*/ 	.byte	0x04, 0x0a
        /*0046*/ 	.short	(.L_308 - .L_307)
	.align		4
.L_307:
        /*0048*/ 	.word	index@(.nv.constant0._ZN7cutlass13device_kernelIN5flash19enable_sm80_to_sm89INS1_16FlashAttnFwdSm80INS1_25CollectiveMainloopFwdSm80ILi8ELi1ELb0EN4cute5tupleIJNS5_1CILi128EEENS7_ILi96EEENS7_ILi256EEEEEELi256ENS_6half_tEfNS_4arch4Sm80ELb1ELb0ELb1ELb0ELb1ELb0ELb1ELb0EEENS1_21CollectiveEpilogueFwdINS6_IJS8_SA_S9_EEENS6_IJNS7_ILi1EEESI_SI_EEESC_SE_Li256ELb0ELb1ELb0ELb0EEENS1_30DynamicPersistentTileSchedulerILi256ELi256ELb0ELb1ELb0EEEEEEEEEvNT_6ParamsE)
        /*004c*/ 	.short	0x0380
        /*004e*/ 	.short	0x0428


	//----- nvinfo : EIATTR_SW_WAR
	.align		4
.L_308:
        /*0050*/ 	.byte	0x04, 0x36
        /*0052*/ 	.short	(.L_310 - .L_309)
.L_309:
        /*0054*/ 	.word	0x00000008
.L_310:


//--------------------- .nv.info._ZN7cutlass13device_kernelIN5flash19enable_sm80_to_sm89INS1_16FlashAttnFwdSm80INS1_25CollectiveMainloopFwdSm80ILi8ELi1ELb0EN4cute5tupleIJNS5_1CILi128EEENS7_ILi96EEENS7_ILi256EEEEEELi256ENS_6half_tEfNS_4arch4Sm80ELb1ELb0ELb1ELb1ELb1ELb0ELb1ELb0EEENS1_21CollectiveEpilogueFwdINS6_IJS8_SA_S9_EEENS6_IJNS7_ILi1EEESI_SI_EEESC_SE_Li256ELb1ELb1ELb0ELb0EEENS1_19SingleTileSchedulerILb1ELb0ELb1ELi128EEEEEEEEEvNT_6ParamsE --------------------------
	.section	.nv.info._ZN7cutlass13device_kernelIN5flash19enable_sm80_to_sm89INS1_16FlashAttnFwdSm80INS1_25CollectiveMainloopFwdSm80ILi8ELi1ELb0EN4cute5tupleIJNS5_1CILi128EEENS7_ILi96EEENS7_ILi256EEEEEELi256ENS_6half_tEfNS_4arch4Sm80ELb1ELb0ELb1ELb1ELb1ELb0ELb1ELb0EEENS1_21CollectiveEpilogueFwdINS6_IJS8_SA_S9_EEENS6_IJNS7_ILi1EEESI_SI_EEESC_SE_Li256ELb1ELb1ELb0ELb0EEENS1_19SingleTileSchedulerILb1ELb0ELb1ELi128EEEEEEEEEvNT_6ParamsE,"",@"SHT_CUDA_INFO"
	.sectionflags	@""
	.align	4


	//----- nvinfo : EIATTR_CUDA_API_VERSION
	.align		4
        /*0000*/ 	.byte	0x04, 0x37
        /*0002*/ 	.short	(.L_312 - .L_311)
.L_311:
        /*0004*/ 	.word	0x00000082


	//----- nvinfo : EIATTR_KPARAM_INFO
	.align		4
.L_312:
        /*0008*/ 	.byte	0x04, 0x17
        /*000a*/ 	.short	(.L_314 - .L_313)
.L_313:
        /*000c*/ 	.word	0x00000000
        /*0010*/ 	.short	0x0000
        /*0012*/ 	.short	0x0000
        /*0014*/ 	.byte	0x00, 0xf0, 0x61, 0x10


	//----- nvinfo : EIATTR_SPARSE_MMA_MASK
	.align		4
.L_314:
        /*0018*/ 	.byte	0x03, 0x50
        /*001a*/ 	.short	0x0000


	//----- nvinfo : EIATTR_MAXREG_COUNT
	.align		4
        /*001c*/ 	.byte	0x03, 0x1b
        /*001e*/ 	.short	0x00ff


	//----- nvinfo : EIATTR_MERCURY_ISA_VERSION
	.align		4
        /*0020*/ 	.byte	0x03, 0x5f
        /*0022*/ 	.short	0x0101


	//----- nvinfo : EIATTR_VRC_CTA_INIT_COUNT
	.align		4
        /*0024*/ 	.byte	0x02, 0x4a
	.zero		1
	.zero		1


	//----- nvinfo : EIATTR_EXIT_INSTR_OFFSETS
	.align		4
        /*0028*/ 	.byte	0x04, 0x1c
        /*002a*/ 	.short	(.L_316 - .L_315)


	//   ....[0]....
.L_315:
        /*002c*/ 	.word	0x00000010


	//----- nvinfo : EIATTR_MAX_THREADS
	.align		4
.L_316:
        /*0030*/ 	.byte	0x04, 0x05
        /*0032*/ 	.short	(.L_318 - .L_317)
.L_317:
        /*0034*/ 	.word	0x00000100
        /*0038*/ 	.word	0x00000001
        /*003c*/ 	.word	0x00000001


	//----- nvinfo : EIATTR_CBANK_PARAM_SIZE
	.align		4
.L_318:
        /*0040*/ 	.byte	0x03, 0x19
        /*0042*/ 	.short	0x0418


	//----- nvinfo : EIATTR_PARAM_CBANK
	.align		4
        /*0044*/ 	.byte	0x04, 0x0a
        /*0046*/ 	.short	(.L_320 - .L_319)
	.align		4
.L_319:
        /*0048*/ 	.word	index@(.nv.constant0._ZN7cutlass13device_kernelIN5flash19enable_sm80_to_sm89INS1_16FlashAttnFwdSm80INS1_25CollectiveMainloopFwdSm80ILi8ELi1ELb0EN4cute5tupleIJNS5_1CILi128EEENS7_ILi96EEENS7_ILi256EEEEEELi256ENS_6half_tEfNS_4arch4Sm80ELb1ELb0ELb1ELb1ELb1ELb0ELb1ELb0EEENS1_21CollectiveEpilogueFwdINS6_IJS8_SA_S9_EEENS6_IJNS7_ILi1EEESI_SI_EEESC_SE_Li256ELb1ELb1ELb0ELb0EEENS1_19SingleTileSchedulerILb1ELb0ELb1ELi128EEEEEEEEEvNT_6ParamsE)
        /*004c*/ 	.short	0x0380
        /*004e*/ 	.short	0x0418


	//----- nvinfo : EIATTR_SW_WAR
	.align		4
.L_320:
        /*0050*/ 	.byte	0x04, 0x36
        /*0052*/ 	.short	(.L_322 - .L_321)
.L_321:
        /*0054*/ 	.word	0x00000008
.L_322:


//--------------------- .nv.info._ZN7cutlass13device_kernelIN5flash19enable_sm80_to_sm89INS1_16FlashAttnFwdSm80INS1_25CollectiveMainloopFwdSm80ILi8ELi1ELb0EN4cute5tupleIJNS5_1CILi128EEENS7_ILi48EEENS7_ILi256EEEEEELi256ENS_6half_tEfNS_4arch4Sm80ELb1ELb0ELb1ELb1ELb1ELb1ELb1ELb0EEENS1_21CollectiveEpilogueFwdINS6_IJS8_SA_S9_EEENS6_IJNS7_ILi1EEESI_SI_EEESC_SE_Li256ELb1ELb1ELb0ELb0EEENS1_19SingleTileSchedulerILb1ELb0ELb1ELi128EEEEEEEEEvNT_6ParamsE --------------------------
	.section	.nv.info._ZN7cutlass13device_kernelIN5flash19enable_sm80_to_sm89INS1_16FlashAttnFwdSm80INS1_25CollectiveMainloopFwdSm80ILi8ELi1ELb0EN4cute5tupleIJNS5_1CILi128EEENS7_ILi48EEENS7_ILi256EEEEEELi256ENS_6half_tEfNS_4arch4Sm80ELb1ELb0ELb1ELb1ELb1ELb1ELb1ELb0EEENS1_21CollectiveEpilogueFwdINS6_IJS8_SA_S9_EEENS6_IJNS7_ILi1EEESI_SI_EEESC_SE_Li256ELb1ELb1ELb0ELb0EEENS1_19SingleTileSchedulerILb1ELb0ELb1ELi128EEEEEEEEEvNT_6ParamsE,"",@"SHT_CUDA_INFO"
	.sectionflags	@""
	.align	4


	//----- nvinfo : EIATTR_CUDA_API_VERSION
	.align		4
        /*0000*/ 	.byte	0x04, 0x37
        /*0002*/ 	.short	(.L_324 - .L_323)
.L_323:
        /*0004*/ 	.word	0x00000082


	//----- nvinfo : EIATTR_KPARAM_INFO
	.align		4
.L_324:
        /*0008*/ 	.byte	0x04, 0x17
        /*000a*/ 	.short	(.L_326 - .L_325)
.L_325:
        /*000c*/ 	.word	0x00000000
        /*0010*/ 	.short	0x0000
        /*0012*/ 	.short	0x0000
        /*0014*/ 	.byte	0x00, 0xf0, 0x61, 0x10


	//----- nvinfo : EIATTR_SPARSE_MMA_MASK
	.align		4
.L_326:
        /*0018*/ 	.byte	0x03, 0x50
        /*001a*/ 	.short	0x0000


	//----- nvinfo : EIATTR_MAXREG_COUNT
	.align		4
        /*001c*/ 	.byte	0x03, 0x1b
        /*001e*/ 	.short	0x00ff


	//----- nvinfo : EIATTR_MERCURY_ISA_VERSION
	.align		4
        /*0020*/ 	.byte	0x03, 0x5f
        /*0022*/ 	.short	0x0101


	//----- nvinfo : EIATTR_VRC_CTA_INIT_COUNT
	.align		4
        /*0024*/ 	.byte	0x02, 0x4a
	.zero		1
	.zero		1


	//----- nvinfo : EIATTR_EXIT_INSTR_OFFSETS
	.align		4
        /*0028*/ 	.byte	0x04, 0x1c
        /*002a*/ 	.short	(.L_328 - .L_327)


	//   ....[0]....
.L_327:
        /*002c*/ 	.word	0x00000010


	//----- nvinfo : EIATTR_MAX_THREADS
	.align		4
.L_328:
        /*0030*/ 	.byte	0x04, 0x05
        /*0032*/ 	.short	(.L_330 - .L_329)
.L_329:
        /*0034*/ 	.word	0x00000100
        /*0038*/ 	.word	0x00000001
        /*003c*/ 	.word	0x00000001


	//----- nvinfo : EIATTR_CBANK_PARAM_SIZE
	.align		4
.L_330:
        /*0040*/ 	.byte	0x03, 0x19
        /*0042*/ 	.short	0x0418


	//----- nvinfo : EIATTR_PARAM_CBANK
	.align		4
        /*0044*/ 	.byte	0x04, 0x0a
        /*0046*/ 	.short	(.L_332 - .L_331)
	.align		4
.L_331:
        /*0048*/ 	.word	index@(.nv.constant0._ZN7cutlass13device_kernelIN5flash19enable_sm80_to_sm89INS1_16FlashAttnFwdSm80INS1_25CollectiveMainloopFwdSm80ILi8ELi1ELb0EN4cute5tupleIJNS5_1CILi128EEENS7_ILi48EEENS7_ILi256EEEEEELi256ENS_6half_tEfNS_4arch4Sm80ELb1ELb0ELb1ELb1ELb1ELb1ELb1ELb0EEENS1_21CollectiveEpilogueFwdINS6_IJS8_SA_S9_EEENS6_IJNS7_ILi1EEESI_SI_EEESC_SE_Li256ELb1ELb1ELb0ELb0EEENS1_19SingleTileSchedulerILb1ELb0ELb1ELi128EEEEEEEEEvNT_6ParamsE)
        /*004c*/ 	.short	0x0380
        /*004e*/ 	.short	0x0418


	//----- nvinfo : EIATTR_SW_WAR
	.align		4
.L_332:
        /*0050*/ 	.byte	0x04, 0x36
        /*0052*/ 	.short	(.L_334 - .L_333)
.L_333:
        /*0054*/ 	.word	0x00000008
.L_334:


//--------------------- .nv.callgraph             --------------------------
	.section	.nv.callgraph,"",@"SHT_CUDA_CALLGRAPH"
	.align	4
	.sectionentsize	8
	.align		4
        /*0000*/ 	.word	0x00000000
	.align		4
        /*0004*/ 	.word	0xffffffff
	.align		4
        /*0008*/ 	.word	0x00000000
	.align		4
        /*000c*/ 	.word	0xfffffffe
	.align		4
        /*0010*/ 	.word	0x00000000
	.align		4
        /*0014*/ 	.word	0xfffffffd
	.align		4
        /*0018*/ 	.word	0x00000000
	.align		4
        /*001c*/ 	.word	0xfffffffc


//--------------------- .nv.constant4             --------------------------
	.section	.nv.constant4,"a",@progbits
	.align	8
	.align		8
.nv.constant4:
        /*0000*/ 	.dword	_ZN80_INTERNAL_c93eee38_44_flash_fwd_hdim256_fp16_paged_softcap_sm80_cu_ceb34e2a_36664cuda3std3__45__cpo5beginE
	.align		8
        /*0008*/ 	.dword	_ZN80_INTERNAL_c93eee38_44_flash_fwd_hdim256_fp16_paged_softcap_sm80_cu_ceb34e2a_36664cuda3std3__45__cpo3endE
	.align		8
        /*0010*/ 	.dword	_ZN80_INTERNAL_c93eee38_44_flash_fwd_hdim256_fp16_paged_softcap_sm80_cu_ceb34e2a_36664cuda3std3__45__cpo6cbeginE
	.align		8
        /*0018*/ 	.dword	_ZN80_INTERNAL_c93eee38_44_flash_fwd_hdim256_fp16_paged_softcap_sm80_cu_ceb34e2a_36664cuda3std3__45__cpo4cendE
	.align		8
        /*0020*/ 	.dword	_ZN80_INTERNAL_c93eee38_44_flash_fwd_hdim256_fp16_paged_softcap_sm80_cu_ceb34e2a_36664cuda3std3__482_GLOBAL__N__c93eee38_44_flash_fwd_hdim256_fp16_paged_softcap_sm80_cu_ceb34e2a_36666ignoreE
	.align		8
        /*0028*/ 	.dword	_ZN80_INTERNAL_c93eee38_44_flash_fwd_hdim256_fp16_paged_softcap_sm80_cu_ceb34e2a_36664cuda3std3__419piecewise_constructE
	.align		8
        /*0030*/ 	.dword	_ZN80_INTERNAL_c93eee38_44_flash_fwd_hdim256_fp16_paged_softcap_sm80_cu_ceb34e2a_36664cuda3std3__48in_placeE
	.align		8
        /*0038*/ 	.dword	_ZN80_INTERNAL_c93eee38_44_flash_fwd_hdim256_fp16_paged_softcap_sm80_cu_ceb34e2a_36664cuda3std6ranges3__45__cpo4swapE
	.align		8
        /*0040*/ 	.dword	_ZN80_INTERNAL_c93eee38_44_flash_fwd_hdim256_fp16_paged_softcap_sm80_cu_ceb34e2a_36664cuda3std6ranges3__45__cpo9iter_moveE
	.align		8
        /*0048*/ 	.dword	_ZN80_INTERNAL_c93eee38_44_flash_fwd_hdim256_fp16_paged_softcap_sm80_cu_ceb34e2a_36664cute7productE
	.align		8
        /*0050*/ 	.dword	_ZN80_INTERNAL_c93eee38_44_flash_fwd_hdim256_fp16_paged_softcap_sm80_cu_ceb34e2a_36664cute1_E


//--------------------- .text._ZN7cutlass13device_kernelIN5flash19enable_sm80_to_sm89INS1_16FlashAttnFwdSm80INS1_25CollectiveMainloopFwdSm80ILi8ELi1ELb1EN4cute5tupleIJNS5_1CILi128EEENS7_ILi64EEENS7_ILi256EEEEEELi256ENS_6half_tEfNS_4arch4Sm80ELb0ELb0ELb1ELb0ELb1ELb0ELb1ELb0EEENS1_21CollectiveEpilogueFwdINS6_IJS8_SA_S9_EEENS6_IJNS7_ILi1EEESI_SI_EEESC_SE_Li256ELb0ELb1ELb0ELb0EEENS1_19SingleTileSchedulerILb0ELb0ELb1ELi128EEEEEEEEEvNT_6ParamsE --------------------------
	.section	.text._ZN7cutlass13device_kernelIN5flash19enable_sm80_to_sm89INS1_16FlashAttnFwdSm80INS1_25CollectiveMainloopFwdSm80ILi8ELi1ELb1EN4cute5tupleIJNS5_1CILi128EEENS7_ILi64EEENS7_ILi256EEEEEELi256ENS_6half_tEfNS_4arch4Sm80ELb0ELb0ELb1ELb0ELb1ELb0ELb1ELb0EEENS1_21CollectiveEpilogueFwdINS6_IJS8_SA_S9_EEENS6_IJNS7_ILi1EEESI_SI_EEESC_SE_Li256ELb0ELb1ELb0ELb0EEENS1_19SingleTileSchedulerILb0ELb0ELb1ELi128EEEEEEEEEvNT_6ParamsE,"ax",@progbits
	.align	128
.text._ZN7cutlass13device_kernelIN5flash19enable_sm80_to_sm89INS1_16FlashAttnFwdSm80INS1_25CollectiveMainloopFwdSm80ILi8ELi1ELb1EN4cute5tupleIJNS5_1CILi128EEENS7_ILi64EEENS7_ILi256EEEEEELi256ENS_6half_tEfNS_4arch4Sm80ELb0ELb0ELb1ELb0ELb1ELb0ELb1ELb0EEENS1_21CollectiveEpilogueFwdINS6_IJS8_SA_S9_EEENS6_IJNS7_ILi1EEESI_SI_EEESC_SE_Li256ELb0ELb1ELb0ELb0EEENS1_19SingleTileSchedulerILb0ELb0ELb1ELi128EEEEEEEEEvNT_6ParamsE:
        .type           _ZN7cutlass13device_kernelIN5flash19enable_sm80_to_sm89INS1_16FlashAttnFwdSm80INS1_25CollectiveMainloopFwdSm80ILi8ELi1ELb1EN4cute5tupleIJNS5_1CILi128EEENS7_ILi64EEENS7_ILi256EEEEEELi256ENS_6half_tEfNS_4arch4Sm80ELb0ELb0ELb1ELb0ELb1ELb0ELb1ELb0EEENS1_21CollectiveEpilogueFwdINS6_IJS8_SA_S9_EEENS6_IJNS7_ILi1EEESI_SI_EEESC_SE_Li256ELb0ELb1ELb0ELb0EEENS1_19SingleTileSchedulerILb0ELb0ELb1ELi128EEEEEEEEEvNT_6ParamsE,@function
        .size           _ZN7cutlass13device_kernelIN5flash19enable_sm80_to_sm89INS1_16FlashAttnFwdSm80INS1_25CollectiveMainloopFwdSm80ILi8ELi1ELb1EN4cute5tupleIJNS5_1CILi128EEENS7_ILi64EEENS7_ILi256EEEEEELi256ENS_6half_tEfNS_4arch4Sm80ELb0ELb0ELb1ELb0ELb1ELb0ELb1ELb0EEENS1_21CollectiveEpilogueFwdINS6_IJS8_SA_S9_EEENS6_IJNS7_ILi1EEESI_SI_EEESC_SE_Li256ELb0ELb1ELb0ELb0EEENS1_19SingleTileSchedulerILb0ELb0ELb1ELi128EEEEEEEEEvNT_6ParamsE,(.L_x_18 - _ZN7cutlass13device_kernelIN5flash19enable_sm80_to_sm89INS1_16FlashAttnFwdSm80INS1_25CollectiveMainloopFwdSm80ILi8ELi1ELb1EN4cute5tupleIJNS5_1CILi128EEENS7_ILi64EEENS7_ILi256EEEEEELi256ENS_6half_tEfNS_4arch4Sm80ELb0ELb0ELb1ELb0ELb1ELb0ELb1ELb0EEENS1_21CollectiveEpilogueFwdINS6_IJS8_SA_S9_EEENS6_IJNS7_ILi1EEESI_SI_EEESC_SE_Li256ELb0ELb1ELb0ELb0EEENS1_19SingleTileSchedulerILb0ELb0ELb1ELi128EEEEEEEEEvNT_6ParamsE)
        .other          _ZN7cutlass13device_kernelIN5flash19enable_sm80_to_sm89INS1_16FlashAttnFwdSm80INS1_25CollectiveMainloopFwdSm80ILi8ELi1ELb1EN4cute5tupleIJNS5_1CILi128EEENS7_ILi64EEENS7_ILi256EEEEEELi256ENS_6half_tEfNS_4arch4Sm80ELb0ELb0ELb1ELb0ELb1ELb0ELb1ELb0EEENS1_21CollectiveEpilogueFwdINS6_IJS8_SA_S9_EEENS6_IJNS7_ILi1EEESI_SI_EEESC_SE_Li256ELb0ELb1ELb0ELb0EEENS1_19SingleTileSchedulerILb0ELb0ELb1ELi128EEEEEEEEEvNT_6ParamsE,@"STO_CUDA_ENTRY STV_DEFAULT"
_ZN7cutlass13device_kernelIN5flash19enable_sm80_to_sm89INS1_16FlashAttnFwdSm80INS1_25CollectiveMainloopFwdSm80ILi8ELi1ELb1EN4cute5tupleIJNS5_1CILi128EEENS7_ILi64EEENS7_ILi256EEEEEELi256ENS_6half_tEfNS_4arch4Sm80ELb0ELb0ELb1ELb0ELb1ELb0ELb1ELb0EEENS1_21CollectiveEpilogueFwdINS6_IJS8_SA_S9_EEENS6_IJNS7_ILi1EEESI_SI_EEESC_SE_Li256ELb0ELb1ELb0ELb0EEENS1_19SingleTileSchedulerILb0ELb0ELb1ELi128EEEEEEEEEvNT_6ParamsE:
[----:B------:R-:W-:Y:S01]  /*0000*/  LDC R1, c[0x0][0x37c] ;  /* 0x0000df00ff017b82 */ /* 0x000fe20000000800 */
[----:B------:R-:W-:Y:S05]  /*0010*/  EXIT ;  /* 0x000000000000794d */ /* 0x000fea0003800000 */
.L_x_0:
[----:B------:R-:W-:-:S00]  /*0020*/  BRA `(.L_x_0) ;  /* 0xfffffffc00fc7947 */ /* 0x000fc0000383ffff */
[----:B------:R-:W-:-:S00]  /*0030*/  NOP ;  /* 0x0000000000007918 */ /* 0x000fc00000000000 */
        /* <DEDUP_REMOVED lines=12> */
.L_x_18:


//--------------------- .text._ZN7cutlass13device_kernelIN5flash19enable_sm80_to_sm89INS1_16FlashAttnFwdSm80INS1_25CollectiveMainloopFwdSm80ILi8ELi1ELb1EN4cute5tupleIJNS5_1CILi128EEENS7_ILi64EEENS7_ILi256EEEEEELi256ENS_6half_tEfNS_4arch4Sm80ELb0ELb0ELb1ELb1ELb1ELb0ELb1ELb0EEENS1_21CollectiveEpilogueFwdINS6_IJS8_SA_S9_EEENS6_IJNS7_ILi1EEESI_SI_EEESC_SE_Li256ELb1ELb1ELb0ELb0EEENS1_19SingleTileSchedulerILb1ELb0ELb1ELi128EEEEEEEEEvNT_6ParamsE --------------------------
	.section	.text._ZN7cutlass13device_kernelIN5flash19enable_sm80_to_sm89INS1_16FlashAttnFwdSm80INS1_25CollectiveMainloopFwdSm80ILi8ELi1ELb1EN4cute5tupleIJNS5_1CILi128EEENS7_ILi64EEENS7_ILi256EEEEEELi256ENS_6half_tEfNS_4arch4Sm80ELb0ELb0ELb1ELb1ELb1ELb0ELb1ELb0EEENS1_21CollectiveEpilogueFwdINS6_IJS8_SA_S9_EEENS6_IJNS7_ILi1EEESI_SI_EEESC_SE_Li256ELb1ELb1ELb0ELb0EEENS1_19SingleTileSchedulerILb1ELb0ELb1ELi128EEEEEEEEEvNT_6ParamsE,"ax",@progbits
	.align	128
.text._ZN7cutlass13device_kernelIN5flash19enable_sm80_to_sm89INS1_16FlashAttnFwdSm80INS1_25CollectiveMainloopFwdSm80ILi8ELi1ELb1EN4cute5tupleIJNS5_1CILi128EEENS7_ILi64EEENS7_ILi256EEEEEELi256ENS_6half_tEfNS_4arch4Sm80ELb0ELb0ELb1ELb1ELb1ELb0ELb1ELb0EEENS1_21CollectiveEpilogueFwdINS6_IJS8_SA_S9_EEENS6_IJNS7_ILi1EEESI_SI_EEESC_SE_Li256ELb1ELb1ELb0ELb0EEENS1_19SingleTileSchedulerILb1ELb0ELb1ELi128EEEEEEEEEvNT_6ParamsE:
        .type           _ZN7cutlass13device_kernelIN5flash19enable_sm80_to_sm89INS1_16FlashAttnFwdSm80INS1_25CollectiveMainloopFwdSm80ILi8ELi1ELb1EN4cute5tupleIJNS5_1CILi128EEENS7_ILi64EEENS7_ILi256EEEEEELi256ENS_6half_tEfNS_4arch4Sm80ELb0ELb0ELb1ELb1ELb1ELb0ELb1ELb0EEENS1_21CollectiveEpilogueFwdINS6_IJS8_SA_S9_EEENS6_IJNS7_ILi1EEESI_SI_EEESC_SE_Li256ELb1ELb1ELb0ELb0EEENS1_19SingleTileSchedulerILb1ELb0ELb1ELi128EEEEEEEEEvNT_6ParamsE,@function
        .size           _ZN7cutlass13device_kernelIN5flash19enable_sm80_to_sm89INS1_16FlashAttnFwdSm80INS1_25CollectiveMainloopFwdSm80ILi8ELi1ELb1EN4cute5tupleIJNS5_1CILi128EEENS7_ILi64EEENS7_ILi256EEEEEELi256ENS_6half_tEfNS_4arch4Sm80ELb0ELb0ELb1ELb1ELb1ELb0ELb1ELb0EEENS1_21CollectiveEpilogueFwdINS6_IJS8_SA_S9_EEENS6_IJNS7_ILi1EEESI_SI_EEESC_SE_Li256ELb1ELb1ELb0ELb0EEENS1_19SingleTileSchedulerILb1ELb0ELb1ELi128EEEEEEEEEvNT_6ParamsE,(.L_x_19 - _ZN7cutlass13device_kernelIN5flash19enable_sm80_to_sm89INS1_16FlashAttnFwdSm80INS1_25CollectiveMainloopFwdSm80ILi8ELi1ELb1EN4cute5tupleIJNS5_1CILi128EEENS7_ILi64EEENS7_ILi256EEEEEELi256ENS_6half_tEfNS_4arch4Sm80ELb0ELb0ELb1ELb1ELb1ELb0ELb1ELb0EEENS1_21CollectiveEpilogueFwdINS6_IJS8_SA_S9_EEENS6_IJNS7_ILi1EEESI_SI_EEESC_SE_Li256ELb1ELb1ELb0ELb0EEENS1_19SingleTileSchedulerILb1ELb0ELb1ELi128EEEEEEEEEvNT_6ParamsE)
        .other          _ZN7cutlass13device_kernelIN5flash19enable_sm80_to_sm89INS1_16FlashAttnFwdSm80INS1_25CollectiveMainloopFwdSm80ILi8ELi1ELb1EN4cute5tupleIJNS5_1CILi128EEENS7_ILi64EEENS7_ILi256EEEEEELi256ENS_6half_tEfNS_4arch4Sm80ELb0ELb0ELb1ELb1ELb1ELb0ELb1ELb0EEENS1_21CollectiveEpilogueFwdINS6_IJS8_SA_S9_EEENS6_IJNS7_ILi1EEESI_SI_EEESC_SE_Li256ELb1ELb1ELb0ELb0EEENS1_19SingleTileSchedulerILb1ELb0ELb1ELi128EEEEEEEEEvNT_6ParamsE,@"STO_CUDA_ENTRY STV_DEFAULT"
_ZN7cutlass13device_kernelIN5flash19enable_sm80_to_sm89INS1_16FlashAttnFwdSm80INS1_25CollectiveMainloopFwdSm80ILi8ELi1ELb1EN4cute5tupleIJNS5_1CILi128EEENS7_ILi64EEENS7_ILi256EEEEEELi256ENS_6half_tEfNS_4arch4Sm80ELb0ELb0ELb1ELb1ELb1ELb0ELb1ELb0EEENS1_21CollectiveEpilogueFwdINS6_IJS8_SA_S9_EEENS6_IJNS7_ILi1EEESI_SI_EEESC_SE_Li256ELb1ELb1ELb0ELb0EEENS1_19SingleTileSchedulerILb1ELb0ELb1ELi128EEEEEEEEEvNT_6ParamsE:
[----:B------:R-:W-:Y:S01]  /*0000*/  LDC R1, c[0x0][0x37c] ;  /* 0x0000df00ff017b82 */ /* 0x000fe20000000800 */
[----:B------:R-:W-:Y:S05]  /*0010*/  EXIT ;  /* 0x000000000000794d */ /* 0x000fea0003800000 */
.L_x_1:
        /* <DEDUP_REMOVED lines=14> */
.L_x_19:


//--------------------- .text._ZN7cutlass13device_kernelIN5flash19enable_sm80_to_sm89INS1_16FlashAttnFwdSm80INS1_25CollectiveMainloopFwdSm80ILi8ELi1ELb0EN4cute5tupleIJNS5_1CILi128EEENS7_ILi32EEENS7_ILi256EEEEEELi256ENS_6half_tEfNS_4arch4Sm80ELb0ELb0ELb1ELb1ELb1ELb1ELb1ELb0EEENS1_21CollectiveEpilogueFwdINS6_IJS8_SA_S9_EEENS6_IJNS7_ILi1EEESI_SI_EEESC_SE_Li256ELb1ELb1ELb0ELb0EEENS1_19SingleTileSchedulerILb1ELb0ELb1ELi128EEEEEEEEEvNT_6ParamsE --------------------------
	.section	.text._ZN7cutlass13device_kernelIN5flash19enable_sm80_to_sm89INS1_16FlashAttnFwdSm80INS1_25CollectiveMainloopFwdSm80ILi8ELi1ELb0EN4cute5tupleIJNS5_1CILi128EEENS7_ILi32EEENS7_ILi256EEEEEELi256ENS_6half_tEfNS_4arch4Sm80ELb0ELb0ELb1ELb1ELb1ELb1ELb1ELb0EEENS1_21CollectiveEpilogueFwdINS6_IJS8_SA_S9_EEENS6_IJNS7_ILi1EEESI_SI_EEESC_SE_Li256ELb1ELb1ELb0ELb0EEENS1_19SingleTileSchedulerILb1ELb0ELb1ELi128EEEEEEEEEvNT_6ParamsE,"ax",@progbits
	.align	128
.text._ZN7cutlass13device_kernelIN5flash19enable_sm80_to_sm89INS1_16FlashAttnFwdSm80INS1_25CollectiveMainloopFwdSm80ILi8ELi1ELb0EN4cute5tupleIJNS5_1CILi128EEENS7_ILi32EEENS7_ILi256EEEEEELi256ENS_6half_tEfNS_4arch4Sm80ELb0ELb0ELb1ELb1ELb1ELb1ELb1ELb0EEENS1_21CollectiveEpilogueFwdINS6_IJS8_SA_S9_EEENS6_IJNS7_ILi1EEESI_SI_EEESC_SE_Li256ELb1ELb1ELb0ELb0EEENS1_19SingleTileSchedulerILb1ELb0ELb1ELi128EEEEEEEEEvNT_6ParamsE:
        .type           _ZN7cutlass13device_kernelIN5flash19enable_sm80_to_sm89INS1_16FlashAttnFwdSm80INS1_25CollectiveMainloopFwdSm80ILi8ELi1ELb0EN4cute5tupleIJNS5_1CILi128EEENS7_ILi32EEENS7_ILi256EEEEEELi256ENS_6half_tEfNS_4arch4Sm80ELb0ELb0ELb1ELb1ELb1ELb1ELb1ELb0EEENS1_21CollectiveEpilogueFwdINS6_IJS8_SA_S9_EEENS6_IJNS7_ILi1EEESI_SI_EEESC_SE_Li256ELb1ELb1ELb0ELb0EEENS1_19SingleTileSchedulerILb1ELb0ELb1ELi128EEEEEEEEEvNT_6ParamsE,@function
        .size           _ZN7cutlass13device_kernelIN5flash19enable_sm80_to_sm89INS1_16FlashAttnFwdSm80INS1_25CollectiveMainloopFwdSm80ILi8ELi1ELb0EN4cute5tupleIJNS5_1CILi128EEENS7_ILi32EEENS7_ILi256EEEEEELi256ENS_6half_tEfNS_4arch4Sm80ELb0ELb0ELb1ELb1ELb1ELb1ELb1ELb0EEENS1_21CollectiveEpilogueFwdINS6_IJS8_SA_S9_EEENS6_IJNS7_ILi1EEESI_SI_EEESC_SE_Li256ELb1ELb1ELb0ELb0EEENS1_19SingleTileSchedulerILb1ELb0ELb1ELi128EEEEEEEEEvNT_6ParamsE,(.L_x_20 - _ZN7cutlass13device_kernelIN5flash19enable_sm80_to_sm89INS1_16FlashAttnFwdSm80INS1_25CollectiveMainloopFwdSm80ILi8ELi1ELb0EN4cute5tupleIJNS5_1CILi128EEENS7_ILi32EEENS7_ILi256EEEEEELi256ENS_6half_tEfNS_4arch4Sm80ELb0ELb0ELb1ELb1ELb1ELb1ELb1ELb0EEENS1_21CollectiveEpilogueFwdINS6_IJS8_SA_S9_EEENS6_IJNS7_ILi1EEESI_SI_EEESC_SE_Li256ELb1ELb1ELb0ELb0EEENS1_19SingleTileSchedulerILb1ELb0ELb1ELi128EEEEEEEEEvNT_6ParamsE)
        .other          _ZN7cutlass13device_kernelIN5flash19enable_sm80_to_sm89INS1_16FlashAttnFwdSm80INS1_25CollectiveMainloopFwdSm80ILi8ELi1ELb0EN4cute5tupleIJNS5_1CILi128EEENS7_ILi32EEENS7_ILi256EEEEEELi256ENS_6half_tEfNS_4arch4Sm80ELb0ELb0ELb1ELb1ELb1ELb1ELb1ELb0EEENS1_21CollectiveEpilogueFwdINS6_IJS8_SA_S9_EEENS6_IJNS7_ILi1EEESI_SI_EEESC_SE_Li256ELb1ELb1ELb0ELb0EEENS1_19SingleTileSchedulerILb1ELb0ELb1ELi128EEEEEEEEEvNT_6ParamsE,@"STO_CUDA_ENTRY STV_DEFAULT"
_ZN7cutlass13device_kernelIN5flash19enable_sm80_to_sm89INS1_16FlashAttnFwdSm80INS1_25CollectiveMainloopFwdSm80ILi8ELi1ELb0EN4cute5tupleIJNS5_1CILi128EEENS7_ILi32EEENS7_ILi256EEEEEELi256ENS_6half_tEfNS_4arch4Sm80ELb0ELb0ELb1ELb1ELb1ELb1ELb1ELb0EEENS1_21CollectiveEpilogueFwdINS6_IJS8_SA_S9_EEENS6_IJNS7_ILi1EEESI_SI_EEESC_SE_Li256ELb1ELb1ELb0ELb0EEENS1_19SingleTileSchedulerILb1ELb0ELb1ELi128EEEEEEEEEvNT_6ParamsE:
[----:B------:R-:W-:Y:S01]  /*0000*/  LDC R1, c[0x0][0x37c] ;  /* 0x0000df00ff017b82 */ /* 0x000fe20000000800 */
[----:B------:R-:W-:Y:S05]  /*0010*/  EXIT ;  /* 0x000000000000794d */ /* 0x000fea0003800000 */
.L_x_2:
        /* <DEDUP_REMOVED lines=14> */
.L_x_20:


//--------------------- .text._ZN7cutlass13device_kernelIN5flash19enable_sm80_to_sm89INS1_16FlashAttnFwdSm80INS1_25CollectiveMainloopFwdSm80ILi8ELi1ELb1EN4cute5tupleIJNS5_1CILi128EEENS7_ILi48EEENS7_ILi256EEEEEELi256ENS_6half_tEfNS_4arch4Sm80ELb0ELb1ELb1ELb0ELb1ELb0ELb1ELb0EEENS1_21CollectiveEpilogueFwdINS6_IJS8_SA_S9_EEENS6_IJNS7_ILi1EEESI_SI_EEESC_SE_Li256ELb0ELb1ELb0ELb0EEENS1_19SingleTileSchedulerILb0ELb0ELb1ELi128EEEEEEEEEvNT_6ParamsE --------------------------
	.section	.text._ZN7cutlass13device_kernelIN5flash19enable_sm80_to_sm89INS1_16FlashAttnFwdSm80INS1_25CollectiveMainloopFwdSm80ILi8ELi1ELb1EN4cute5tupleIJNS5_1CILi128EEENS7_ILi48EEENS7_ILi256EEEEEELi256ENS_6half_tEfNS_4arch4Sm80ELb0ELb1ELb1ELb0ELb1ELb0ELb1ELb0EEENS1_21CollectiveEpilogueFwdINS6_IJS8_SA_S9_EEENS6_IJNS7_ILi1EEESI_SI_EEESC_SE_Li256ELb0ELb1ELb0ELb0EEENS1_19SingleTileSchedulerILb0ELb0ELb1ELi128EEEEEEEEEvNT_6ParamsE,"ax",@progbits
	.align	128
.text._ZN7cutlass13device_kernelIN5flash19enable_sm80_to_sm89INS1_16FlashAttnFwdSm80INS1_25CollectiveMainloopFwdSm80ILi8ELi1ELb1EN4cute5tupleIJNS5_1CILi128EEENS7_ILi48EEENS7_ILi256EEEEEELi256ENS_6half_tEfNS_4arch4Sm80ELb0ELb1ELb1ELb0ELb1ELb0ELb1ELb0EEENS1_21CollectiveEpilogueFwdINS6_IJS8_SA_S9_EEENS6_IJNS7_ILi1EEESI_SI_EEESC_SE_Li256ELb0ELb1ELb0ELb0EEENS1_19SingleTileSchedulerILb0ELb0ELb1ELi128EEEEEEEEEvNT_6ParamsE:
        .type           _ZN7cutlass13device_kernelIN5flash19enable_sm80_to_sm89INS1_16FlashAttnFwdSm80INS1_25CollectiveMainloopFwdSm80ILi8ELi1ELb1EN4cute5tupleIJNS5_1CILi128EEENS7_ILi48EEENS7_ILi256EEEEEELi256ENS_6half_tEfNS_4arch4Sm80ELb0ELb1ELb1ELb0ELb1ELb0ELb1ELb0EEENS1_21CollectiveEpilogueFwdINS6_IJS8_SA_S9_EEENS6_IJNS7_ILi1EEESI_SI_EEESC_SE_Li256ELb0ELb1ELb0ELb0EEENS1_19SingleTileSchedulerILb0ELb0ELb1ELi128EEEEEEEEEvNT_6ParamsE,@function
        .size           _ZN7cutlass13device_kernelIN5flash19enable_sm80_to_sm89INS1_16FlashAttnFwdSm80INS1_25CollectiveMainloopFwdSm80ILi8ELi1ELb1EN4cute5tupleIJNS5_1CILi128EEENS7_ILi48EEENS7_ILi256EEEEEELi256ENS_6half_tEfNS_4arch4Sm80ELb0ELb1ELb1ELb0ELb1ELb0ELb1ELb0EEENS1_21CollectiveEpilogueFwdINS6_IJS8_SA_S9_EEENS6_IJNS7_ILi1EEESI_SI_EEESC_SE_Li256ELb0ELb1ELb0ELb0EEENS1_19SingleTileSchedulerILb0ELb0ELb1ELi128EEEEEEEEEvNT_6ParamsE,(.L_x_21 - _ZN7cutlass13device_kernelIN5flash19enable_sm80_to_sm89INS1_16FlashAttnFwdSm80INS1_25CollectiveMainloopFwdSm80ILi8ELi1ELb1EN4cute5tupleIJNS5_1CILi128EEENS7_ILi48EEENS7_ILi256EEEEEELi256ENS_6half_tEfNS_4arch4Sm80ELb0ELb1ELb1ELb0ELb1ELb0ELb1ELb0EEENS1_21CollectiveEpilogueFwdINS6_IJS8_SA_S9_EEENS6_IJNS7_ILi1EEESI_SI_EEESC_SE_Li256ELb0ELb1ELb0ELb0EEENS1_19SingleTileSchedulerILb0ELb0ELb1ELi128EEEEEEEEEvNT_6ParamsE)
        .other          _ZN7cutlass13device_kernelIN5flash19enable_sm80_to_sm89INS1_16FlashAttnFwdSm80INS1_25CollectiveMainloopFwdSm80ILi8ELi1ELb1EN4cute5tupleIJNS5_1CILi128EEENS7_ILi48EEENS7_ILi256EEEEEELi256ENS_6half_tEfNS_4arch4Sm80ELb0ELb1ELb1ELb0ELb1ELb0ELb1ELb0EEENS1_21CollectiveEpilogueFwdINS6_IJS8_SA_S9_EEENS6_IJNS7_ILi1EEESI_SI_EEESC_SE_Li256ELb0ELb1ELb0ELb0EEENS1_19SingleTileSchedulerILb0ELb0ELb1ELi128EEEEEEEEEvNT_6ParamsE,@"STO_CUDA_ENTRY STV_DEFAULT"
_ZN7cutlass13device_kernelIN5flash19enable_sm80_to_sm89INS1_16FlashAttnFwdSm80INS1_25CollectiveMainloopFwdSm80ILi8ELi1ELb1EN4cute5tupleIJNS5_1CILi128EEENS7_ILi48EEENS7_ILi256EEEEEELi256ENS_6half_tEfNS_4arch4Sm80ELb0ELb1ELb1ELb0ELb1ELb0ELb1ELb0EEENS1_21CollectiveEpilogueFwdINS6_IJS8_SA_S9_EEENS6_IJNS7_ILi1EEESI_SI_EEESC_SE_Li256ELb0ELb1ELb0ELb0EEENS1_19SingleTileSchedulerILb0ELb0ELb1ELi128EEEEEEEEEvNT_6ParamsE:
[----:B------:R-:W-:Y:S01]  /*0000*/  LDC R1, c[0x0][0x37c] ;  /* 0x0000df00ff017b82 */ /* 0x000fe20000000800 */
[----:B------:R-:W-:Y:S05]  /*0010*/  EXIT ;  /* 0x000000000000794d */ /* 0x000fea0003800000 */
.L_x_3:
        /* <DEDUP_REMOVED lines=14> */
.L_x_21:


//--------------------- .text._ZN7cutlass13device_kernelIN5flash19enable_sm80_to_sm89INS1_16FlashAttnFwdSm80INS1_25CollectiveMainloopFwdSm80ILi8ELi1ELb1EN4cute5tupleIJNS5_1CILi128EEENS7_ILi48EEENS7_ILi256EEEEEELi256ENS_6half_tEfNS_4arch4Sm80ELb0ELb1ELb1ELb1ELb1ELb0ELb1ELb0EEENS1_21CollectiveEpilogueFwdINS6_IJS8_SA_S9_EEENS6_IJNS7_ILi1EEESI_SI_EEESC_SE_Li256ELb1ELb1ELb0ELb0EEENS1_19SingleTileSchedulerILb1ELb0ELb1ELi128EEEEEEEEEvNT_6ParamsE --------------------------
	.section	.text._ZN7cutlass13device_kernelIN5flash19enable_sm80_to_sm89INS1_16FlashAttnFwdSm80INS1_25CollectiveMainloopFwdSm80ILi8ELi1ELb1EN4cute5tupleIJNS5_1CILi128EEENS7_ILi48EEENS7_ILi256EEEEEELi256ENS_6half_tEfNS_4arch4Sm80ELb0ELb1ELb1ELb1ELb1ELb0ELb1ELb0EEENS1_21CollectiveEpilogueFwdINS6_IJS8_SA_S9_EEENS6_IJNS7_ILi1EEESI_SI_EEESC_SE_Li256ELb1ELb1ELb0ELb0EEENS1_19SingleTileSchedulerILb1ELb0ELb1ELi128EEEEEEEEEvNT_6ParamsE,"ax",@progbits
	.align	128
.text._ZN7cutlass13device_kernelIN5flash19enable_sm80_to_sm89INS1_16FlashAttnFwdSm80INS1_25CollectiveMainloopFwdSm80ILi8ELi1ELb1EN4cute5tupleIJNS5_1CILi128EEENS7_ILi48EEENS7_ILi256EEEEEELi256ENS_6half_tEfNS_4arch4Sm80ELb0ELb1ELb1ELb1ELb1ELb0ELb1ELb0EEENS1_21CollectiveEpilogueFwdINS6_IJS8_SA_S9_EEENS6_IJNS7_ILi1EEESI_SI_EEESC_SE_Li256ELb1ELb1ELb0ELb0EEENS1_19SingleTileSchedulerILb1ELb0ELb1ELi128EEEEEEEEEvNT_6ParamsE:
        .type           _ZN7cutlass13device_kernelIN5flash19enable_sm80_to_sm89INS1_16FlashAttnFwdSm80INS1_25CollectiveMainloopFwdSm80ILi8ELi1ELb1EN4cute5tupleIJNS5_1CILi128EEENS7_ILi48EEENS7_ILi256EEEEEELi256ENS_6half_tEfNS_4arch4Sm80ELb0ELb1ELb1ELb1ELb1ELb0ELb1ELb0EEENS1_21CollectiveEpilogueFwdINS6_IJS8_SA_S9_EEENS6_IJNS7_ILi1EEESI_SI_EEESC_SE_Li256ELb1ELb1ELb0ELb0EEENS1_19SingleTileSchedulerILb1ELb0ELb1ELi128EEEEEEEEEvNT_6ParamsE,@function
        .size           _ZN7cutlass13device_kernelIN5flash19enable_sm80_to_sm89INS1_16FlashAttnFwdSm80INS1_25CollectiveMainloopFwdSm80ILi8ELi1ELb1EN4cute5tupleIJNS5_1CILi128EEENS7_ILi48EEENS7_ILi256EEEEEELi256ENS_6half_tEfNS_4arch4Sm80ELb0ELb1ELb1ELb1ELb1ELb0ELb1ELb0EEENS1_21CollectiveEpilogueFwdINS6_IJS8_SA_S9_EEENS6_IJNS7_ILi1EEESI_SI_EEESC_SE_Li256ELb1ELb1ELb0ELb0EEENS1_19SingleTileSchedulerILb1ELb0ELb1ELi128EEEEEEEEEvNT_6ParamsE,(.L_x_22 - _ZN7cutlass13device_kernelIN5flash19enable_sm80_to_sm89INS1_16FlashAttnFwdSm80INS1_25CollectiveMainloopFwdSm80ILi8ELi1ELb1EN4cute5tupleIJNS5_1CILi128EEENS7_ILi48EEENS7_ILi256EEEEEELi256ENS_6half_tEfNS_4arch4Sm80ELb0ELb1ELb1ELb1ELb1ELb0ELb1ELb0EEENS1_21CollectiveEpilogueFwdINS6_IJS8_SA_S9_EEENS6_IJNS7_ILi1EEESI_SI_EEESC_SE_Li256ELb1ELb1ELb0ELb0EEENS1_19SingleTileSchedulerILb1ELb0ELb1ELi128EEEEEEEEEvNT_6ParamsE)
        .other          _ZN7cutlass13device_kernelIN5flash19enable_sm80_to_sm89INS1_16FlashAttnFwdSm80INS1_25CollectiveMainloopFwdSm80ILi8ELi1ELb1EN4cute5tupleIJNS5_1CILi128EEENS7_ILi48EEENS7_ILi256EEEEEELi256ENS_6half_tEfNS_4arch4Sm80ELb0ELb1ELb1ELb1ELb1ELb0ELb1ELb0EEENS1_21CollectiveEpilogueFwdINS6_IJS8_SA_S9_EEENS6_IJNS7_ILi1EEESI_SI_EEESC_SE_Li256ELb1ELb1ELb0ELb0EEENS1_19SingleTileSchedulerILb1ELb0ELb1ELi128EEEEEEEEEvNT_6ParamsE,@"STO_CUDA_ENTRY STV_DEFAULT"
_ZN7cutlass13device_kernelIN5flash19enable_sm80_to_sm89INS1_16FlashAttnFwdSm80INS1_25CollectiveMainloopFwdSm80ILi8ELi1ELb1EN4cute5tupleIJNS5_1CILi128EEENS7_ILi48EEENS7_ILi256EEEEEELi256ENS_6half_tEfNS_4arch4Sm80ELb0ELb1ELb1ELb1ELb1ELb0ELb1ELb0EEENS1_21CollectiveEpilogueFwdINS6_IJS8_SA_S9_EEENS6_IJNS7_ILi1EEESI_SI_EEESC_SE_Li256ELb1ELb1ELb0ELb0EEENS1_19SingleTileSchedulerILb1ELb0ELb1ELi128EEEEEEEEEvNT_6ParamsE:
[----:B------:R-:W-:Y:S01]  /*0000*/  LDC R1, c[0x0][0x37c] ;  /* 0x0000df00ff017b82 */ /* 0x000fe20000000800 */
[----:B------:R-:W-:Y:S05]  /*0010*/  EXIT ;  /* 0x000000000000794d */ /* 0x000fea0003800000 */
.L_x_4:
        /* <DEDUP_REMOVED lines=14> */
.L_x_22:


//--------------------- .text._ZN7cutlass13device_kernelIN5flash19enable_sm80_to_sm89INS1_16FlashAttnFwdSm80INS1_25CollectiveMainloopFwdSm80ILi8ELi1ELb0EN4cute5tupleIJNS5_1CILi128EEENS7_ILi32EEENS7_ILi256EEEEEELi256ENS_6half_tEfNS_4arch4Sm80ELb0ELb1ELb1ELb1ELb1ELb1ELb1ELb0EEENS1_21CollectiveEpilogueFwdINS6_IJS8_SA_S9_EEENS6_IJNS7_ILi1EEESI_SI_EEESC_SE_Li256ELb1ELb1ELb0ELb0EEENS1_19SingleTileSchedulerILb1ELb0ELb1ELi128EEEEEEEEEvNT_6ParamsE --------------------------
	.section	.text._ZN7cutlass13device_kernelIN5flash19enable_sm80_to_sm89INS1_16FlashAttnFwdSm80INS1_25CollectiveMainloopFwdSm80ILi8ELi1ELb0EN4cute5tupleIJNS5_1CILi128EEENS7_ILi32EEENS7_ILi256EEEEEELi256ENS_6half_tEfNS_4arch4Sm80ELb0ELb1ELb1ELb1ELb1ELb1ELb1ELb0EEENS1_21CollectiveEpilogueFwdINS6_IJS8_SA_S9_EEENS6_IJNS7_ILi1EEESI_SI_EEESC_SE_Li256ELb1ELb1ELb0ELb0EEENS1_19SingleTileSchedulerILb1ELb0ELb1ELi128EEEEEEEEEvNT_6ParamsE,"ax",@progbits
	.align	128
.text._ZN7cutlass13device_kernelIN5flash19enable_sm80_to_sm89INS1_16FlashAttnFwdSm80INS1_25CollectiveMainloopFwdSm80ILi8ELi1ELb0EN4cute5tupleIJNS5_1CILi128EEENS7_ILi32EEENS7_ILi256EEEEEELi256ENS_6half_tEfNS_4arch4Sm80ELb0ELb1ELb1ELb1ELb1ELb1ELb1ELb0EEENS1_21CollectiveEpilogueFwdINS6_IJS8_SA_S9_EEENS6_IJNS7_ILi1EEESI_SI_EEESC_SE_Li256ELb1ELb1ELb0ELb0EEENS1_19SingleTileSchedulerILb1ELb0ELb1ELi128EEEEEEEEEvNT_6ParamsE:
        .type           _ZN7cutlass13device_kernelIN5flash19enable_sm80_to_sm89INS1_16FlashAttnFwdSm80INS1_25CollectiveMainloopFwdSm80ILi8ELi1ELb0EN4cute5tupleIJNS5_1CILi128EEENS7_ILi32EEENS7_ILi256EEEEEELi256ENS_6half_tEfNS_4arch4Sm80ELb0ELb1ELb1ELb1ELb1ELb1ELb1ELb0EEENS1_21CollectiveEpilogueFwdINS6_IJS8_SA_S9_EEENS6_IJNS7_ILi1EEESI_SI_EEESC_SE_Li256ELb1ELb1ELb0ELb0EEENS1_19SingleTileSchedulerILb1ELb0ELb1ELi128EEEEEEEEEvNT_6ParamsE,@function
        .size           _ZN7cutlass13device_kernelIN5flash19enable_sm80_to_sm89INS1_16FlashAttnFwdSm80INS1_25CollectiveMainloopFwdSm80ILi8ELi1ELb0EN4cute5tupleIJNS5_1CILi128EEENS7_ILi32EEENS7_ILi256EEEEEELi256ENS_6half_tEfNS_4arch4Sm80ELb0ELb1ELb1ELb1ELb1ELb1ELb1ELb0EEENS1_21CollectiveEpilogueFwdINS6_IJS8_SA_S9_EEENS6_IJNS7_ILi1EEESI_SI_EEESC_SE_Li256ELb1ELb1ELb0ELb0EEENS1_19SingleTileSchedulerILb1ELb0ELb1ELi128EEEEEEEEEvNT_6ParamsE,(.L_x_23 - _ZN7cutlass13device_kernelIN5flash19enable_sm80_to_sm89INS1_16FlashAttnFwdSm80INS1_25CollectiveMainloopFwdSm80ILi8ELi1ELb0EN4cute5tupleIJNS5_1CILi128EEENS7_ILi32EEENS7_ILi256EEEEEELi256ENS_6half_tEfNS_4arch4Sm80ELb0ELb1ELb1ELb1ELb1ELb1ELb1ELb0EEENS1_21CollectiveEpilogueFwdINS6_IJS8_SA_S9_EEENS6_IJNS7_ILi1EEESI_SI_EEESC_SE_Li256ELb1ELb1ELb0ELb0EEENS1_19SingleTileSchedulerILb1ELb0ELb1ELi128EEEEEEEEEvNT_6ParamsE)
        .other          _ZN7cutlass13device_kernelIN5flash19enable_sm80_to_sm89INS1_16FlashAttnFwdSm80INS1_25CollectiveMainloopFwdSm80ILi8ELi1ELb0EN4cute5tupleIJNS5_1CILi128EEENS7_ILi32EEENS7_ILi256EEEEEELi256ENS_6half_tEfNS_4arch4Sm80ELb0ELb1ELb1ELb1ELb1ELb1ELb1ELb0EEENS1_21CollectiveEpilogueFwdINS6_IJS8_SA_S9_EEENS6_IJNS7_ILi1EEESI_SI_EEESC_SE_Li256ELb1ELb1ELb0ELb0EEENS1_19SingleTileSchedulerILb1ELb0ELb1ELi128EEEEEEEEEvNT_6ParamsE,@"STO_CUDA_ENTRY STV_DEFAULT"
_ZN7cutlass13device_kernelIN5flash19enable_sm80_to_sm89INS1_16FlashAttnFwdSm80INS1_25CollectiveMainloopFwdSm80ILi8ELi1ELb0EN4cute5tupleIJNS5_1CILi128EEENS7_ILi32EEENS7_ILi256EEEEEELi256ENS_6half_tEfNS_4arch4Sm80ELb0ELb1ELb1ELb1ELb1ELb1ELb1ELb0EEENS1_21CollectiveEpilogueFwdINS6_IJS8_SA_S9_EEENS6_IJNS7_ILi1EEESI_SI_EEESC_SE_Li256ELb1ELb1ELb0ELb0EEENS1_19SingleTileSchedulerILb1ELb0ELb1ELi128EEEEEEEEEvNT_6ParamsE:
[----:B------:R-:W-:Y:S01]  /*0000*/  LDC R1, c[0x0][0x37c] ;  /* 0x0000df00ff017b82 */ /* 0x000fe20000000800 */
[----:B------:R-:W-:Y:S05]  /*0010*/  EXIT ;  /* 0x000000000000794d */ /* 0x000fea0003800000 */
.L_x_5:
        /* <DEDUP_REMOVED lines=14> */
.L_x_23:


//--------------------- .text._ZN7cutlass13device_kernelIN5flash19enable_sm80_to_sm89INS1_16FlashAttnFwdSm80INS1_25CollectiveMainloopFwdSm80ILi8ELi1ELb1EN4cute5tupleIJNS5_1CILi128EEENS7_ILi64EEENS7_ILi256EEEEEELi256ENS_6half_tEfNS_4arch4Sm80ELb1ELb0ELb1ELb0ELb1ELb0ELb1ELb0EEENS1_21CollectiveEpilogueFwdINS6_IJS8_SA_S9_EEENS6_IJNS7_ILi1EEESI_SI_EEESC_SE_Li256ELb0ELb1ELb0ELb0EEENS1_30DynamicPersistentTileSchedulerILi256ELi256ELb0ELb1ELb0EEEEEEEEEvNT_6ParamsE --------------------------
	.section	.text._ZN7cutlass13device_kernelIN5flash19enable_sm80_to_sm89INS1_16FlashAttnFwdSm80INS1_25CollectiveMainloopFwdSm80ILi8ELi1ELb1EN4cute5tupleIJNS5_1CILi128EEENS7_ILi64EEENS7_ILi256EEEEEELi256ENS_6half_tEfNS_4arch4Sm80ELb1ELb0ELb1ELb0ELb1ELb0ELb1ELb0EEENS1_21CollectiveEpilogueFwdINS6_IJS8_SA_S9_EEENS6_IJNS7_ILi1EEESI_SI_EEESC_SE_Li256ELb0ELb1ELb0ELb0EEENS1_30DynamicPersistentTileSchedulerILi256ELi256ELb0ELb1ELb0EEEEEEEEEvNT_6ParamsE,"ax",@progbits
	.align	128
.text._ZN7cutlass13device_kernelIN5flash19enable_sm80_to_sm89INS1_16FlashAttnFwdSm80INS1_25CollectiveMainloopFwdSm80ILi8ELi1ELb1EN4cute5tupleIJNS5_1CILi128EEENS7_ILi64EEENS7_ILi256EEEEEELi256ENS_6half_tEfNS_4arch4Sm80ELb1ELb0ELb1ELb0ELb1ELb0ELb1ELb0EEENS1_21CollectiveEpilogueFwdINS6_IJS8_SA_S9_EEENS6_IJNS7_ILi1EEESI_SI_EEESC_SE_Li256ELb0ELb1ELb0ELb0EEENS1_30DynamicPersistentTileSchedulerILi256ELi256ELb0ELb1ELb0EEEEEEEEEvNT_6ParamsE:
        .type           _ZN7cutlass13device_kernelIN5flash19enable_sm80_to_sm89INS1_16FlashAttnFwdSm80INS1_25CollectiveMainloopFwdSm80ILi8ELi1ELb1EN4cute5tupleIJNS5_1CILi128EEENS7_ILi64EEENS7_ILi256EEEEEELi256ENS_6half_tEfNS_4arch4Sm80ELb1ELb0ELb1ELb0ELb1ELb0ELb1ELb0EEENS1_21CollectiveEpilogueFwdINS6_IJS8_SA_S9_EEENS6_IJNS7_ILi1EEESI_SI_EEESC_SE_Li256ELb0ELb1ELb0ELb0EEENS1_30DynamicPersistentTileSchedulerILi256ELi256ELb0ELb1ELb0EEEEEEEEEvNT_6ParamsE,@function
        .size           _ZN7cutlass13device_kernelIN5flash19enable_sm80_to_sm89INS1_16FlashAttnFwdSm80INS1_25CollectiveMainloopFwdSm80ILi8ELi1ELb1EN4cute5tupleIJNS5_1CILi128EEENS7_ILi64EEENS7_ILi256EEEEEELi256ENS_6half_tEfNS_4arch4Sm80ELb1ELb0ELb1ELb0ELb1ELb0ELb1ELb0EEENS1_21CollectiveEpilogueFwdINS6_IJS8_SA_S9_EEENS6_IJNS7_ILi1EEESI_SI_EEESC_SE_Li256ELb0ELb1ELb0ELb0EEENS1_30DynamicPersistentTileSchedulerILi256ELi256ELb0ELb1ELb0EEEEEEEEEvNT_6ParamsE,(.L_x_24 - _ZN7cutlass13device_kernelIN5flash19enable_sm80_to_sm89INS1_16FlashAttnFwdSm80INS1_25CollectiveMainloopFwdSm80ILi8ELi1ELb1EN4cute5tupleIJNS5_1CILi128EEENS7_ILi64EEENS7_ILi256EEEEEELi256ENS_6half_tEfNS_4arch4Sm80ELb1ELb0ELb1ELb0ELb1ELb0ELb1ELb0EEENS1_21CollectiveEpilogueFwdINS6_IJS8_SA_S9_EEENS6_IJNS7_ILi1EEESI_SI_EEESC_SE_Li256ELb0ELb1ELb0ELb0EEENS1_30DynamicPersistentTileSchedulerILi256ELi256ELb0ELb1ELb0EEEEEEEEEvNT_6ParamsE)
        .other          _ZN7cutlass13device_kernelIN5flash19enable_sm80_to_sm89INS1_16FlashAttnFwdSm80INS1_25CollectiveMainloopFwdSm80ILi8ELi1ELb1EN4cute5tupleIJNS5_1CILi128EEENS7_ILi64EEENS7_ILi256EEEEEELi256ENS_6half_tEfNS_4arch4Sm80ELb1ELb0ELb1ELb0ELb1ELb0ELb1ELb0EEENS1_21CollectiveEpilogueFwdINS6_IJS8_SA_S9_EEENS6_IJNS7_ILi1EEESI_SI_EEESC_SE_Li256ELb0ELb1ELb0ELb0EEENS1_30DynamicPersistentTileSchedulerILi256ELi256ELb0ELb1ELb0EEEEEEEEEvNT_6ParamsE,@"STO_CUDA_ENTRY STV_DEFAULT"
_ZN7cutlass13device_kernelIN5flash19enable_sm80_to_sm89INS1_16FlashAttnFwdSm80INS1_25CollectiveMainloopFwdSm80ILi8ELi1ELb1EN4cute5tupleIJNS5_1CILi128EEENS7_ILi64EEENS7_ILi256EEEEEELi256ENS_6half_tEfNS_4arch4Sm80ELb1ELb0ELb1ELb0ELb1ELb0ELb1ELb0EEENS1_21CollectiveEpilogueFwdINS6_IJS8_SA_S9_EEENS6_IJNS7_ILi1EEESI_SI_EEESC_SE_Li256ELb0ELb1ELb0ELb0EEENS1_30DynamicPersistentTileSchedulerILi256ELi256ELb0ELb1ELb0EEEEEEEEEvNT_6ParamsE:
[----:B------:R-:W-:Y:S01]  /*0000*/  LDC R1, c[0x0][0x37c] ;  /* 0x0000df00ff017b82 */ /* 0x000fe20000000800 */
[----:B------:R-:W-:Y:S05]  /*0010*/  EXIT ;  /* 0x000000000000794d */ /* 0x000fea0003800000 */
.L_x_6:
        /* <DEDUP_REMOVED lines=14> */
.L_x_24:


//--------------------- .text._ZN7cutlass13device_kernelIN5flash19enable_sm80_to_sm89INS1_16FlashAttnFwdSm80INS1_25CollectiveMainloopFwdSm80ILi8ELi1ELb1EN4cute5tupleIJNS5_1CILi128EEENS7_ILi64EEENS7_ILi256EEEEEELi256ENS_6half_tEfNS_4arch4Sm80ELb1ELb0ELb1ELb1ELb1ELb0ELb1ELb0EEENS1_21CollectiveEpilogueFwdINS6_IJS8_SA_S9_EEENS6_IJNS7_ILi1EEESI_SI_EEESC_SE_Li256ELb1ELb1ELb0ELb0EEENS1_19SingleTileSchedulerILb1ELb0ELb1ELi128EEEEEEEEEvNT_6ParamsE --------------------------
	.section	.text._ZN7cutlass13device_kernelIN5flash19enable_sm80_to_sm89INS1_16FlashAttnFwdSm80INS1_25CollectiveMainloopFwdSm80ILi8ELi1ELb1EN4cute5tupleIJNS5_1CILi128EEENS7_ILi64EEENS7_ILi256EEEEEELi256ENS_6half_tEfNS_4arch4Sm80ELb1ELb0ELb1ELb1ELb1ELb0ELb1ELb0EEENS1_21CollectiveEpilogueFwdINS6_IJS8_SA_S9_EEENS6_IJNS7_ILi1EEESI_SI_EEESC_SE_Li256ELb1ELb1ELb0ELb0EEENS1_19SingleTileSchedulerILb1ELb0ELb1ELi128EEEEEEEEEvNT_6ParamsE,"ax",@progbits
	.align	128
.text._ZN7cutlass13device_kernelIN5flash19enable_sm80_to_sm89INS1_16FlashAttnFwdSm80INS1_25CollectiveMainloopFwdSm80ILi8ELi1ELb1EN4cute5tupleIJNS5_1CILi128EEENS7_ILi64EEENS7_ILi256EEEEEELi256ENS_6half_tEfNS_4arch4Sm80ELb1ELb0ELb1ELb1ELb1ELb0ELb1ELb0EEENS1_21CollectiveEpilogueFwdINS6_IJS8_SA_S9_EEENS6_IJNS7_ILi1EEESI_SI_EEESC_SE_Li256ELb1ELb1ELb0ELb0EEENS1_19SingleTileSchedulerILb1ELb0ELb1ELi128EEEEEEEEEvNT_6ParamsE:
        .type           _ZN7cutlass13device_kernelIN5flash19enable_sm80_to_sm89INS1_16FlashAttnFwdSm80INS1_25CollectiveMainloopFwdSm80ILi8ELi1ELb1EN4cute5tupleIJNS5_1CILi128EEENS7_ILi64EEENS7_ILi256EEEEEELi256ENS_6half_tEfNS_4arch4Sm80ELb1ELb0ELb1ELb1ELb1ELb0ELb1ELb0EEENS1_21CollectiveEpilogueFwdINS6_IJS8_SA_S9_EEENS6_IJNS7_ILi1EEESI_SI_EEESC_SE_Li256ELb1ELb1ELb0ELb0EEENS1_19SingleTileSchedulerILb1ELb0ELb1ELi128EEEEEEEEEvNT_6ParamsE,@function
        .size           _ZN7cutlass13device_kernelIN5flash19enable_sm80_to_sm89INS1_16FlashAttnFwdSm80INS1_25CollectiveMainloopFwdSm80ILi8ELi1ELb1EN4cute5tupleIJNS5_1CILi128EEENS7_ILi64EEENS7_ILi256EEEEEELi256ENS_6half_tEfNS_4arch4Sm80ELb1ELb0ELb1ELb1ELb1ELb0ELb1ELb0EEENS1_21CollectiveEpilogueFwdINS6_IJS8_SA_S9_EEENS6_IJNS7_ILi1EEESI_SI_EEESC_SE_Li256ELb1ELb1ELb0ELb0EEENS1_19SingleTileSchedulerILb1ELb0ELb1ELi128EEEEEEEEEvNT_6ParamsE,(.L_x_25 - _ZN7cutlass13device_kernelIN5flash19enable_sm80_to_sm89INS1_16FlashAttnFwdSm80INS1_25CollectiveMainloopFwdSm80ILi8ELi1ELb1EN4cute5tupleIJNS5_1CILi128EEENS7_ILi64EEENS7_ILi256EEEEEELi256ENS_6half_tEfNS_4arch4Sm80ELb1ELb0ELb1ELb1ELb1ELb0ELb1ELb0EEENS1_21CollectiveEpilogueFwdINS6_IJS8_SA_S9_EEENS6_IJNS7_ILi1EEESI_SI_EEESC_SE_Li256ELb1ELb1ELb0ELb0EEENS1_19SingleTileSchedulerILb1ELb0ELb1ELi128EEEEEEEEEvNT_6ParamsE)
        .other          _ZN7cutlass13device_kernelIN5flash19enable_sm80_to_sm89INS1_16FlashAttnFwdSm80INS1_25CollectiveMainloopFwdSm80ILi8ELi1ELb1EN4cute5tupleIJNS5_1CILi128EEENS7_ILi64EEENS7_ILi256EEEEEELi256ENS_6half_tEfNS_4arch4Sm80ELb1ELb0ELb1ELb1ELb1ELb0ELb1ELb0EEENS1_21CollectiveEpilogueFwdINS6_IJS8_SA_S9_EEENS6_IJNS7_ILi1EEESI_SI_EEESC_SE_Li256ELb1ELb1ELb0ELb0EEENS1_19SingleTileSchedulerILb1ELb0ELb1ELi128EEEEEEEEEvNT_6ParamsE,@"STO_CUDA_ENTRY STV_DEFAULT"
_ZN7cutlass13device_kernelIN5flash19enable_sm80_to_sm89INS1_16FlashAttnFwdSm80INS1_25CollectiveMainloopFwdSm80ILi8ELi1ELb1EN4cute5tupleIJNS5_1CILi128EEENS7_ILi64EEENS7_ILi256EEEEEELi256ENS_6half_tEfNS_4arch4Sm80ELb1ELb0ELb1ELb1ELb1ELb0ELb1ELb0EEENS1_21CollectiveEpilogueFwdINS6_IJS8_SA_S9_EEENS6_IJNS7_ILi1EEESI_SI_EEESC_SE_Li256ELb1ELb1ELb0ELb0EEENS1_19SingleTileSchedulerILb1ELb0ELb1ELi128EEEEEEEEEvNT_6ParamsE:
[----:B------:R-:W-:Y:S01]  /*0000*/  LDC R1, c[0x0][0x37c] ;  /* 0x0000df00ff017b82 */ /* 0x000fe20000000800 */
[----:B------:R-:W-:Y:S05]  /*0010*/  EXIT ;  /* 0x000000000000794d */ /* 0x000fea0003800000 */
.L_x_7:
        /* <DEDUP_REMOVED lines=14> */
.L_x_25:


//--------------------- .text._ZN7cutlass13device_kernelIN5flash19enable_sm80_to_sm89INS1_16FlashAttnFwdSm80INS1_25CollectiveMainloopFwdSm80ILi8ELi1ELb0EN4cute5tupleIJNS5_1CILi128EEENS7_ILi32EEENS7_ILi256EEEEEELi256ENS_6half_tEfNS_4arch4Sm80ELb1ELb0ELb1ELb1ELb1ELb1ELb1ELb0EEENS1_21CollectiveEpilogueFwdINS6_IJS8_SA_S9_EEENS6_IJNS7_ILi1EEESI_SI_EEESC_SE_Li256ELb1ELb1ELb0ELb0EEENS1_19SingleTileSchedulerILb1ELb0ELb1ELi128EEEEEEEEEvNT_6ParamsE --------------------------
	.section	.text._ZN7cutlass13device_kernelIN5flash19enable_sm80_to_sm89INS1_16FlashAttnFwdSm80INS1_25CollectiveMainloopFwdSm80ILi8ELi1ELb0EN4cute5tupleIJNS5_1CILi128EEENS7_ILi32EEENS7_ILi256EEEEEELi256ENS_6half_tEfNS_4arch4Sm80ELb1ELb0ELb1ELb1ELb1ELb1ELb1ELb0EEENS1_21CollectiveEpilogueFwdINS6_IJS8_SA_S9_EEENS6_IJNS7_ILi1EEESI_SI_EEESC_SE_Li256ELb1ELb1ELb0ELb0EEENS1_19SingleTileSchedulerILb1ELb0ELb1ELi128EEEEEEEEEvNT_6ParamsE,"ax",@progbits
	.align	128
.text._ZN7cutlass13device_kernelIN5flash19enable_sm80_to_sm89INS1_16FlashAttnFwdSm80INS1_25CollectiveMainloopFwdSm80ILi8ELi1ELb0EN4cute5tupleIJNS5_1CILi128EEENS7_ILi32EEENS7_ILi256EEEEEELi256ENS_6half_tEfNS_4arch4Sm80ELb1ELb0ELb1ELb1ELb1ELb1ELb1ELb0EEENS1_21CollectiveEpilogueFwdINS6_IJS8_SA_S9_EEENS6_IJNS7_ILi1EEESI_SI_EEESC_SE_Li256ELb1ELb1ELb0ELb0EEENS1_19SingleTileSchedulerILb1ELb0ELb1ELi128EEEEEEEEEvNT_6ParamsE:
        .type           _ZN7cutlass13device_kernelIN5flash19enable_sm80_to_sm89INS1_16FlashAttnFwdSm80INS1_25CollectiveMainloopFwdSm80ILi8ELi1ELb0EN4cute5tupleIJNS5_1CILi128EEENS7_ILi32EEENS7_ILi256EEEEEELi256ENS_6half_tEfNS_4arch4Sm80ELb1ELb0ELb1ELb1ELb1ELb1ELb1ELb0EEENS1_21CollectiveEpilogueFwdINS6_IJS8_SA_S9_EEENS6_IJNS7_ILi1EEESI_SI_EEESC_SE_Li256ELb1ELb1ELb0ELb0EEENS1_19SingleTileSchedulerILb1ELb0ELb1ELi128EEEEEEEEEvNT_6ParamsE,@function
        .size           _ZN7cutlass13device_kernelIN5flash19enable_sm80_to_sm89INS1_16FlashAttnFwdSm80INS1_25CollectiveMainloopFwdSm80ILi8ELi1ELb0EN4cute5tupleIJNS5_1CILi128EEENS7_ILi32EEENS7_ILi256EEEEEELi256ENS_6half_tEfNS_4arch4Sm80ELb1ELb0ELb1ELb1ELb1ELb1ELb1ELb0EEENS1_21CollectiveEpilogueFwdINS6_IJS8_SA_S9_EEENS6_IJNS7_ILi1EEESI_SI_EEESC_SE_Li256ELb1ELb1ELb0ELb0EEENS1_19SingleTileSchedulerILb1ELb0ELb1ELi128EEEEEEEEEvNT_6ParamsE,(.L_x_26 - _ZN7cutlass13device_kernelIN5flash19enable_sm80_to_sm89INS1_16FlashAttnFwdSm80INS1_25CollectiveMainloopFwdSm80ILi8ELi1ELb0EN4cute5tupleIJNS5_1CILi128EEENS7_ILi32EEENS7_ILi256EEEEEELi256ENS_6half_tEfNS_4arch4Sm80ELb1ELb0ELb1ELb1ELb1ELb1ELb1ELb0EEENS1_21CollectiveEpilogueFwdINS6_IJS8_SA_S9_EEENS6_IJNS7_ILi1EEESI_SI_EEESC_SE_Li256ELb1ELb1ELb0ELb0EEENS1_19SingleTileSchedulerILb1ELb0ELb1ELi128EEEEEEEEEvNT_6ParamsE)
        .other          _ZN7cutlass13device_kernelIN5flash19enable_sm80_to_sm89INS1_16FlashAttnFwdSm80INS1_25CollectiveMainloopFwdSm80ILi8ELi1ELb0EN4cute5tupleIJNS5_1CILi128EEENS7_ILi32EEENS7_ILi256EEEEEELi256ENS_6half_tEfNS_4arch4Sm80ELb1ELb0ELb1ELb1ELb1ELb1ELb1ELb0EEENS1_21CollectiveEpilogueFwdINS6_IJS8_SA_S9_EEENS6_IJNS7_ILi1EEESI_SI_EEESC_SE_Li256ELb1ELb1ELb0ELb0EEENS1_19SingleTileSchedulerILb1ELb0ELb1ELi128EEEEEEEEEvNT_6ParamsE,@"STO_CUDA_ENTRY STV_DEFAULT"
_ZN7cutlass13device_kernelIN5flash19enable_sm80_to_sm89INS1_16FlashAttnFwdSm80INS1_25CollectiveMainloopFwdSm80ILi8ELi1ELb0EN4cute5tupleIJNS5_1CILi128EEENS7_ILi32EEENS7_ILi256EEEEEELi256ENS_6half_tEfNS_4arch4Sm80ELb1ELb0ELb1ELb1ELb1ELb1ELb1ELb0EEENS1_21CollectiveEpilogueFwdINS6_IJS8_SA_S9_EEENS6_IJNS7_ILi1EEESI_SI_EEESC_SE_Li256ELb1ELb1ELb0ELb0EEENS1_19SingleTileSchedulerILb1ELb0ELb1ELi128EEEEEEEEEvNT_6ParamsE:
[----:B------:R-:W-:Y:S01]  /*0000*/  LDC R1, c[0x0][0x37c] ;  /* 0x0000df00ff017b82 */ /* 0x000fe20000000800 */
[----:B------:R-:W-:Y:S05]  /*0010*/  EXIT ;  /* 0x000000000000794d */ /* 0x000fea0003800000 */
.L_x_8:
        /* <DEDUP_REMOVED lines=14> */
.L_x_26:


//--------------------- .text._ZN7cutlass13device_kernelIN5flash19enable_sm80_to_sm89INS1_16FlashAttnFwdSm80INS1_25CollectiveMainloopFwdSm80ILi8ELi1ELb0EN4cute5tupleIJNS5_1CILi128EEENS7_ILi96EEENS7_ILi256EEEEEELi256ENS_6half_tEfNS_4arch4Sm80ELb0ELb0ELb1ELb0ELb1ELb0ELb1ELb0EEENS1_21CollectiveEpilogueFwdINS6_IJS8_SA_S9_EEENS6_IJNS7_ILi1EEESI_SI_EEESC_SE_Li256ELb0ELb1ELb0ELb0EEENS1_19SingleTileSchedulerILb0ELb0ELb1ELi128EEEEEEEEEvNT_6ParamsE --------------------------
	.section	.text._ZN7cutlass13device_kernelIN5flash19enable_sm80_to_sm89INS1_16FlashAttnFwdSm80INS1_25CollectiveMainloopFwdSm80ILi8ELi1ELb0EN4cute5tupleIJNS5_1CILi128EEENS7_ILi96EEENS7_ILi256EEEEEELi256ENS_6half_tEfNS_4arch4Sm80ELb0ELb0ELb1ELb0ELb1ELb0ELb1ELb0EEENS1_21CollectiveEpilogueFwdINS6_IJS8_SA_S9_EEENS6_IJNS7_ILi1EEESI_SI_EEESC_SE_Li256ELb0ELb1ELb0ELb0EEENS1_19SingleTileSchedulerILb0ELb0ELb1ELi128EEEEEEEEEvNT_6ParamsE,"ax",@progbits
	.align	128
.text._ZN7cutlass13device_kernelIN5flash19enable_sm80_to_sm89INS1_16FlashAttnFwdSm80INS1_25CollectiveMainloopFwdSm80ILi8ELi1ELb0EN4cute5tupleIJNS5_1CILi128EEENS7_ILi96EEENS7_ILi256EEEEEELi256ENS_6half_tEfNS_4arch4Sm80ELb0ELb0ELb1ELb0ELb1ELb0ELb1ELb0EEENS1_21CollectiveEpilogueFwdINS6_IJS8_SA_S9_EEENS6_IJNS7_ILi1EEESI_SI_EEESC_SE_Li256ELb0ELb1ELb0ELb0EEENS1_19SingleTileSchedulerILb0ELb0ELb1ELi128EEEEEEEEEvNT_6ParamsE:
        .type           _ZN7cutlass13device_kernelIN5flash19enable_sm80_to_sm89INS1_16FlashAttnFwdSm80INS1_25CollectiveMainloopFwdSm80ILi8ELi1ELb0EN4cute5tupleIJNS5_1CILi128EEENS7_ILi96EEENS7_ILi256EEEEEELi256ENS_6half_tEfNS_4arch4Sm80ELb0ELb0ELb1ELb0ELb1ELb0ELb1ELb0EEENS1_21CollectiveEpilogueFwdINS6_IJS8_SA_S9_EEENS6_IJNS7_ILi1EEESI_SI_EEESC_SE_Li256ELb0ELb1ELb0ELb0EEENS1_19SingleTileSchedulerILb0ELb0ELb1ELi128EEEEEEEEEvNT_6ParamsE,@function
        .size           _ZN7cutlass13device_kernelIN5flash19enable_sm80_to_sm89INS1_16FlashAttnFwdSm80INS1_25CollectiveMainloopFwdSm80ILi8ELi1ELb0EN4cute5tupleIJNS5_1CILi128EEENS7_ILi96EEENS7_ILi256EEEEEELi256ENS_6half_tEfNS_4arch4Sm80ELb0ELb0ELb1ELb0ELb1ELb0ELb1ELb0EEENS1_21CollectiveEpilogueFwdINS6_IJS8_SA_S9_EEENS6_IJNS7_ILi1EEESI_SI_EEESC_SE_Li256ELb0ELb1ELb0ELb0EEENS1_19SingleTileSchedulerILb0ELb0ELb1ELi128EEEEEEEEEvNT_6ParamsE,(.L_x_27 - _ZN7cutlass13device_kernelIN5flash19enable_sm80_to_sm89INS1_16FlashAttnFwdSm80INS1_25CollectiveMainloopFwdSm80ILi8ELi1ELb0EN4cute5tupleIJNS5_1CILi128EEENS7_ILi96EEENS7_ILi256EEEEEELi256ENS_6half_tEfNS_4arch4Sm80ELb0ELb0ELb1ELb0ELb1ELb0ELb1ELb0EEENS1_21CollectiveEpilogueFwdINS6_IJS8_SA_S9_EEENS6_IJNS7_ILi1EEESI_SI_EEESC_SE_Li256ELb0ELb1ELb0ELb0EEENS1_19SingleTileSchedulerILb0ELb0ELb1ELi128EEEEEEEEEvNT_6ParamsE)
        .other          _ZN7cutlass13device_kernelIN5flash19enable_sm80_to_sm89INS1_16FlashAttnFwdSm80INS1_25CollectiveMainloopFwdSm80ILi8ELi1ELb0EN4cute5tupleIJNS5_1CILi128EEENS7_ILi96EEENS7_ILi256EEEEEELi256ENS_6half_tEfNS_4arch4Sm80ELb0ELb0ELb1ELb0ELb1ELb0ELb1ELb0EEENS1_21CollectiveEpilogueFwdINS6_IJS8_SA_S9_EEENS6_IJNS7_ILi1EEESI_SI_EEESC_SE_Li256ELb0ELb1ELb0ELb0EEENS1_19SingleTileSchedulerILb0ELb0ELb1ELi128EEEEEEEEEvNT_6ParamsE,@"STO_CUDA_ENTRY STV_DEFAULT"
_ZN7cutlass13device_kernelIN5flash19enable_sm80_to_sm89INS1_16FlashAttnFwdSm80INS1_25CollectiveMainloopFwdSm80ILi8ELi1ELb0EN4cute5tupleIJNS5_1CILi128EEENS7_ILi96EEENS7_ILi256EEEEEELi256ENS_6half_tEfNS_4arch4Sm80ELb0ELb0ELb1ELb0ELb1ELb0ELb1ELb0EEENS1_21CollectiveEpilogueFwdINS6_IJS8_SA_S9_EEENS6_IJNS7_ILi1EEESI_SI_EEESC_SE_Li256ELb0ELb1ELb0ELb0EEENS1_19SingleTileSchedulerILb0ELb0ELb1ELi128EEEEEEEEEvNT_6ParamsE:
[----:B------:R-:W-:Y:S01]  /*0000*/  LDC R1, c[0x0][0x37c] ;  /* 0x0000df00ff017b82 */ /* 0x000fe20000000800 */
[----:B------:R-:W-:Y:S05]  /*0010*/  EXIT ;  /* 0x000000000000794d */ /* 0x000fea0003800000 */
.L_x_9:
        /* <DEDUP_REMOVED lines=14> */
.L_x_27:


//--------------------- .text._ZN7cutlass13device_kernelIN5flash19enable_sm80_to_sm89INS1_16FlashAttnFwdSm80INS1_25CollectiveMainloopFwdSm80ILi8ELi1ELb0EN4cute5tupleIJNS5_1CILi128EEENS7_ILi96EEENS7_ILi256EEEEEELi256ENS_6half_tEfNS_4arch4Sm80ELb0ELb0ELb1ELb1ELb1ELb0ELb1ELb0EEENS1_21CollectiveEpilogueFwdINS6_IJS8_SA_S9_EEENS6_IJNS7_ILi1EEESI_SI_EEESC_SE_Li256ELb1ELb1ELb0ELb0EEENS1_19SingleTileSchedulerILb1ELb0ELb1ELi128EEEEEEEEEvNT_6ParamsE --------------------------
	.section	.text._ZN7cutlass13device_kernelIN5flash19enable_sm80_to_sm89INS1_16FlashAttnFwdSm80INS1_25CollectiveMainloopFwdSm80ILi8ELi1ELb0EN4cute5tupleIJNS5_1CILi128EEENS7_ILi96EEENS7_ILi256EEEEEELi256ENS_6half_tEfNS_4arch4Sm80ELb0ELb0ELb1ELb1ELb1ELb0ELb1ELb0EEENS1_21CollectiveEpilogueFwdINS6_IJS8_SA_S9_EEENS6_IJNS7_ILi1EEESI_SI_EEESC_SE_Li256ELb1ELb1ELb0ELb0EEENS1_19SingleTileSchedulerILb1ELb0ELb1ELi128EEEEEEEEEvNT_6ParamsE,"ax",@progbits
	.align	128
.text._ZN7cutlass13device_kernelIN5flash19enable_sm80_to_sm89INS1_16FlashAttnFwdSm80INS1_25CollectiveMainloopFwdSm80ILi8ELi1ELb0EN4cute5tupleIJNS5_1CILi128EEENS7_ILi96EEENS7_ILi256EEEEEELi256ENS_6half_tEfNS_4arch4Sm80ELb0ELb0ELb1ELb1ELb1ELb0ELb1ELb0EEENS1_21CollectiveEpilogueFwdINS6_IJS8_SA_S9_EEENS6_IJNS7_ILi1EEESI_SI_EEESC_SE_Li256ELb1ELb1ELb0ELb0EEENS1_19SingleTileSchedulerILb1ELb0ELb1ELi128EEEEEEEEEvNT_6ParamsE:
        .type           _ZN7cutlass13device_kernelIN5flash19enable_sm80_to_sm89INS1_16FlashAttnFwdSm80INS1_25CollectiveMainloopFwdSm80ILi8ELi1ELb0EN4cute5tupleIJNS5_1CILi128EEENS7_ILi96EEENS7_ILi256EEEEEELi256ENS_6half_tEfNS_4arch4Sm80ELb0ELb0ELb1ELb1ELb1ELb0ELb1ELb0EEENS1_21CollectiveEpilogueFwdINS6_IJS8_SA_S9_EEENS6_IJNS7_ILi1EEESI_SI_EEESC_SE_Li256ELb1ELb1ELb0ELb0EEENS1_19SingleTileSchedulerILb1ELb0ELb1ELi128EEEEEEEEEvNT_6ParamsE,@function
        .size           _ZN7cutlass13device_kernelIN5flash19enable_sm80_to_sm89INS1_16FlashAttnFwdSm80INS1_25CollectiveMainloopFwdSm80ILi8ELi1ELb0EN4cute5tupleIJNS5_1CILi128EEENS7_ILi96EEENS7_ILi256EEEEEELi256ENS_6half_tEfNS_4arch4Sm80ELb0ELb0ELb1ELb1ELb1ELb0ELb1ELb0EEENS1_21CollectiveEpilogueFwdINS6_IJS8_SA_S9_EEENS6_IJNS7_ILi1EEESI_SI_EEESC_SE_Li256ELb1ELb1ELb0ELb0EEENS1_19SingleTileSchedulerILb1ELb0ELb1ELi128EEEEEEEEEvNT_6ParamsE,(.L_x_28 - _ZN7cutlass13device_kernelIN5flash19enable_sm80_to_sm89INS1_16FlashAttnFwdSm80INS1_25CollectiveMainloopFwdSm80ILi8ELi1ELb0EN4cute5tupleIJNS5_1CILi128EEENS7_ILi96EEENS7_ILi256EEEEEELi256ENS_6half_tEfNS_4arch4Sm80ELb0ELb0ELb1ELb1ELb1ELb0ELb1ELb0EEENS1_21CollectiveEpilogueFwdINS6_IJS8_SA_S9_EEENS6_IJNS7_ILi1EEESI_SI_EEESC_SE_Li256ELb1ELb1ELb0ELb0EEENS1_19SingleTileSchedulerILb1ELb0ELb1ELi128EEEEEEEEEvNT_6ParamsE)
        .other          _ZN7cutlass13device_kernelIN5flash19enable_sm80_to_sm89INS1_16FlashAttnFwdSm80INS1_25CollectiveMainloopFwdSm80ILi8ELi1ELb0EN4cute5tupleIJNS5_1CILi128EEENS7_ILi96EEENS7_ILi256EEEEEELi256ENS_6half_tEfNS_4arch4Sm80ELb0ELb0ELb1ELb1ELb1ELb0ELb1ELb0EEENS1_21CollectiveEpilogueFwdINS6_IJS8_SA_S9_EEENS6_IJNS7_ILi1EEESI_SI_EEESC_SE_Li256ELb1ELb1ELb0ELb0EEENS1_19SingleTileSchedulerILb1ELb0ELb1ELi128EEEEEEEEEvNT_6ParamsE,@"STO_CUDA_ENTRY STV_DEFAULT"
_ZN7cutlass13device_kernelIN5flash19enable_sm80_to_sm89INS1_16FlashAttnFwdSm80INS1_25CollectiveMainloopFwdSm80ILi8ELi1ELb0EN4cute5tupleIJNS5_1CILi128EEENS7_ILi96EEENS7_ILi256EEEEEELi256ENS_6half_tEfNS_4arch4Sm80ELb0ELb0ELb1ELb1ELb1ELb0ELb1ELb0EEENS1_21CollectiveEpilogueFwdINS6_IJS8_SA_S9_EEENS6_IJNS7_ILi1EEESI_SI_EEESC_SE_Li256ELb1ELb1ELb0ELb0EEENS1_19SingleTileSchedulerILb1ELb0ELb1ELi128EEEEEEEEEvNT_6ParamsE:
[----:B------:R-:W-:Y:S01]  /*0000*/  LDC R1, c[0x0][0x37c] ;  /* 0x0000df00ff017b82 */ /* 0x000fe20000000800 */
[----:B------:R-:W-:Y:S05]  /*0010*/  EXIT ;  /* 0x000000000000794d */ /* 0x000fea0003800000 */
.L_x_10:
        /* <DEDUP_REMOVED lines=14> */
.L_x_28:


//--------------------- .text._ZN7cutlass13device_kernelIN5flash19enable_sm80_to_sm89INS1_16FlashAttnFwdSm80INS1_25CollectiveMainloopFwdSm80ILi8ELi1ELb0EN4cute5tupleIJNS5_1CILi128EEENS7_ILi48EEENS7_ILi256EEEEEELi256ENS_6half_tEfNS_4arch4Sm80ELb0ELb0ELb1ELb1ELb1ELb1ELb1ELb0EEENS1_21CollectiveEpilogueFwdINS6_IJS8_SA_S9_EEENS6_IJNS7_ILi1EEESI_SI_EEESC_SE_Li256ELb1ELb1ELb0ELb0EEENS1_19SingleTileSchedulerILb1ELb0ELb1ELi128EEEEEEEEEvNT_6ParamsE --------------------------
	.section	.text._ZN7cutlass13device_kernelIN5flash19enable_sm80_to_sm89INS1_16FlashAttnFwdSm80INS1_25CollectiveMainloopFwdSm80ILi8ELi1ELb0EN4cute5tupleIJNS5_1CILi128EEENS7_ILi48EEENS7_ILi256EEEEEELi256ENS_6half_tEfNS_4arch4Sm80ELb0ELb0ELb1ELb1ELb1ELb1ELb1ELb0EEENS1_21CollectiveEpilogueFwdINS6_IJS8_SA_S9_EEENS6_IJNS7_ILi1EEESI_SI_EEESC_SE_Li256ELb1ELb1ELb0ELb0EEENS1_19SingleTileSchedulerILb1ELb0ELb1ELi128EEEEEEEEEvNT_6ParamsE,"ax",@progbits
	.align	128
.text._ZN7cutlass13device_kernelIN5flash19enable_sm80_to_sm89INS1_16FlashAttnFwdSm80INS1_25CollectiveMainloopFwdSm80ILi8ELi1ELb0EN4cute5tupleIJNS5_1CILi128EEENS7_ILi48EEENS7_ILi256EEEEEELi256ENS_6half_tEfNS_4arch4Sm80ELb0ELb0ELb1ELb1ELb1ELb1ELb1ELb0EEENS1_21CollectiveEpilogueFwdINS6_IJS8_SA_S9_EEENS6_IJNS7_ILi1EEESI_SI_EEESC_SE_Li256ELb1ELb1ELb0ELb0EEENS1_19SingleTileSchedulerILb1ELb0ELb1ELi128EEEEEEEEEvNT_6ParamsE:
        .type           _ZN7cutlass13device_kernelIN5flash19enable_sm80_to_sm89INS1_16FlashAttnFwdSm80INS1_25CollectiveMainloopFwdSm80ILi8ELi1ELb0EN4cute5tupleIJNS5_1CILi128EEENS7_ILi48EEENS7_ILi256EEEEEELi256ENS_6half_tEfNS_4arch4Sm80ELb0ELb0ELb1ELb1ELb1ELb1ELb1ELb0EEENS1_21CollectiveEpilogueFwdINS6_IJS8_SA_S9_EEENS6_IJNS7_ILi1EEESI_SI_EEESC_SE_Li256ELb1ELb1ELb0ELb0EEENS1_19SingleTileSchedulerILb1ELb0ELb1ELi128EEEEEEEEEvNT_6ParamsE,@function
        .size           _ZN7cutlass13device_kernelIN5flash19enable_sm80_to_sm89INS1_16FlashAttnFwdSm80INS1_25CollectiveMainloopFwdSm80ILi8ELi1ELb0EN4cute5tupleIJNS5_1CILi128EEENS7_ILi48EEENS7_ILi256EEEEEELi256ENS_6half_tEfNS_4arch4Sm80ELb0ELb0ELb1ELb1ELb1ELb1ELb1ELb0EEENS1_21CollectiveEpilogueFwdINS6_IJS8_SA_S9_EEENS6_IJNS7_ILi1EEESI_SI_EEESC_SE_Li256ELb1ELb1ELb0ELb0EEENS1_19SingleTileSchedulerILb1ELb0ELb1ELi128EEEEEEEEEvNT_6ParamsE,(.L_x_29 - _ZN7cutlass13device_kernelIN5flash19enable_sm80_to_sm89INS1_16FlashAttnFwdSm80INS1_25CollectiveMainloopFwdSm80ILi8ELi1ELb0EN4cute5tupleIJNS5_1CILi128EEENS7_ILi48EEENS7_ILi256EEEEEELi256ENS_6half_tEfNS_4arch4Sm80ELb0ELb0ELb1ELb1ELb1ELb1ELb1ELb0EEENS1_21CollectiveEpilogueFwdINS6_IJS8_SA_S9_EEENS6_IJNS7_ILi1EEESI_SI_EEESC_SE_Li256ELb1ELb1ELb0ELb0EEENS1_19SingleTileSchedulerILb1ELb0ELb1ELi128EEEEEEEEEvNT_6ParamsE)
        .other          _ZN7cutlass13device_kernelIN5flash19enable_sm80_to_sm89INS1_16FlashAttnFwdSm80INS1_25CollectiveMainloopFwdSm80ILi8ELi1ELb0EN4cute5tupleIJNS5_1CILi128EEENS7_ILi48EEENS7_ILi256EEEEEELi256ENS_6half_tEfNS_4arch4Sm80ELb0ELb0ELb1ELb1ELb1ELb1ELb1ELb0EEENS1_21CollectiveEpilogueFwdINS6_IJS8_SA_S9_EEENS6_IJNS7_ILi1EEESI_SI_EEESC_SE_Li256ELb1ELb1ELb0ELb0EEENS1_19SingleTileSchedulerILb1ELb0ELb1ELi128EEEEEEEEEvNT_6ParamsE,@"STO_CUDA_ENTRY STV_DEFAULT"
_ZN7cutlass13device_kernelIN5flash19enable_sm80_to_sm89INS1_16FlashAttnFwdSm80INS1_25CollectiveMainloopFwdSm80ILi8ELi1ELb0EN4cute5tupleIJNS5_1CILi128EEENS7_ILi48EEENS7_ILi256EEEEEELi256ENS_6half_tEfNS_4arch4Sm80ELb0ELb0ELb1ELb1ELb1ELb1ELb1ELb0EEENS1_21CollectiveEpilogueFwdINS6_IJS8_SA_S9_EEENS6_IJNS7_ILi1EEESI_SI_EEESC_SE_Li256ELb1ELb1ELb0ELb0EEENS1_19SingleTileSchedulerILb1ELb0ELb1ELi128EEEEEEEEEvNT_6ParamsE:
[----:B------:R-:W-:Y:S01]  /*0000*/  LDC R1, c[0x0][0x37c] ;  /* 0x0000df00ff017b82 */ /* 0x000fe20000000800 */
[----:B------:R-:W-:Y:S05]  /*0010*/  EXIT ;  /* 0x000000000000794d */ /* 0x000fea0003800000 */
.L_x_11:
        /* <DEDUP_REMOVED lines=14> */
.L_x_29:


//--------------------- .text._ZN7cutlass13device_kernelIN5flash19enable_sm80_to_sm89INS1_16FlashAttnFwdSm80INS1_25CollectiveMainloopFwdSm80ILi8ELi1ELb0EN4cute5tupleIJNS5_1CILi128EEENS7_ILi64EEENS7_ILi256EEEEEELi256ENS_6half_tEfNS_4arch4Sm80ELb0ELb1ELb1ELb0ELb1ELb0ELb1ELb0EEENS1_21CollectiveEpilogueFwdINS6_IJS8_SA_S9_EEENS6_IJNS7_ILi1EEESI_SI_EEESC_SE_Li256ELb0ELb1ELb0ELb0EEENS1_19SingleTileSchedulerILb0ELb0ELb1ELi128EEEEEEEEEvNT_6ParamsE --------------------------
	.section	.text._ZN7cutlass13device_kernelIN5flash19enable_sm80_to_sm89INS1_16FlashAttnFwdSm80INS1_25CollectiveMainloopFwdSm80ILi8ELi1ELb0EN4cute5tupleIJNS5_1CILi128EEENS7_ILi64EEENS7_ILi256EEEEEELi256ENS_6half_tEfNS_4arch4Sm80ELb0ELb1ELb1ELb0ELb1ELb0ELb1ELb0EEENS1_21CollectiveEpilogueFwdINS6_IJS8_SA_S9_EEENS6_IJNS7_ILi1EEESI_SI_EEESC_SE_Li256ELb0ELb1ELb0ELb0EEENS1_19SingleTileSchedulerILb0ELb0ELb1ELi128EEEEEEEEEvNT_6ParamsE,"ax",@progbits
	.align	128
.text._ZN7cutlass13device_kernelIN5flash19enable_sm80_to_sm89INS1_16FlashAttnFwdSm80INS1_25CollectiveMainloopFwdSm80ILi8ELi1ELb0EN4cute5tupleIJNS5_1CILi128EEENS7_ILi64EEENS7_ILi256EEEEEELi256ENS_6half_tEfNS_4arch4Sm80ELb0ELb1ELb1ELb0ELb1ELb0ELb1ELb0EEENS1_21CollectiveEpilogueFwdINS6_IJS8_SA_S9_EEENS6_IJNS7_ILi1EEESI_SI_EEESC_SE_Li256ELb0ELb1ELb0ELb0EEENS1_19SingleTileSchedulerILb0ELb0ELb1ELi128EEEEEEEEEvNT_6ParamsE:
        .type           _ZN7cutlass13device_kernelIN5flash19enable_sm80_to_sm89INS1_16FlashAttnFwdSm80INS1_25CollectiveMainloopFwdSm80ILi8ELi1ELb0EN4cute5tupleIJNS5_1CILi128EEENS7_ILi64EEENS7_ILi256EEEEEELi256ENS_6half_tEfNS_4arch4Sm80ELb0ELb1ELb1ELb0ELb1ELb0ELb1ELb0EEENS1_21CollectiveEpilogueFwdINS6_IJS8_SA_S9_EEENS6_IJNS7_ILi1EEESI_SI_EEESC_SE_Li256ELb0ELb1ELb0ELb0EEENS1_19SingleTileSchedulerILb0ELb0ELb1ELi128EEEEEEEEEvNT_6ParamsE,@function
        .size           _ZN7cutlass13device_kernelIN5flash19enable_sm80_to_sm89INS1_16FlashAttnFwdSm80INS1_25CollectiveMainloopFwdSm80ILi8ELi1ELb0EN4cute5tupleIJNS5_1CILi128EEENS7_ILi64EEENS7_ILi256EEEEEELi256ENS_6half_tEfNS_4arch4Sm80ELb0ELb1ELb1ELb0ELb1ELb0ELb1ELb0EEENS1_21CollectiveEpilogueFwdINS6_IJS8_SA_S9_EEENS6_IJNS7_ILi1EEESI_SI_EEESC_SE_Li256ELb0ELb1ELb0ELb0EEENS1_19SingleTileSchedulerILb0ELb0ELb1ELi128EEEEEEEEEvNT_6ParamsE,(.L_x_30 - _ZN7cutlass13device_kernelIN5flash19enable_sm80_to_sm89INS1_16FlashAttnFwdSm80INS1_25CollectiveMainloopFwdSm80ILi8ELi1ELb0EN4cute5tupleIJNS5_1CILi128EEENS7_ILi64EEENS7_ILi256EEEEEELi256ENS_6half_tEfNS_4arch4Sm80ELb0ELb1ELb1ELb0ELb1ELb0ELb1ELb0EEENS1_21CollectiveEpilogueFwdINS6_IJS8_SA_S9_EEENS6_IJNS7_ILi1EEESI_SI_EEESC_SE_Li256ELb0ELb1ELb0ELb0EEENS1_19SingleTileSchedulerILb0ELb0ELb1ELi128EEEEEEEEEvNT_6ParamsE)
        .other          _ZN7cutlass13device_kernelIN5flash19enable_sm80_to_sm89INS1_16FlashAttnFwdSm80INS1_25CollectiveMainloopFwdSm80ILi8ELi1ELb0EN4cute5tupleIJNS5_1CILi128EEENS7_ILi64EEENS7_ILi256EEEEEELi256ENS_6half_tEfNS_4arch4Sm80ELb0ELb1ELb1ELb0ELb1ELb0ELb1ELb0EEENS1_21CollectiveEpilogueFwdINS6_IJS8_SA_S9_EEENS6_IJNS7_ILi1EEESI_SI_EEESC_SE_Li256ELb0ELb1ELb0ELb0EEENS1_19SingleTileSchedulerILb0ELb0ELb1ELi128EEEEEEEEEvNT_6ParamsE,@"STO_CUDA_ENTRY STV_DEFAULT"
_ZN7cutlass13device_kernelIN5flash19enable_sm80_to_sm89INS1_16FlashAttnFwdSm80INS1_25CollectiveMainloopFwdSm80ILi8ELi1ELb0EN4cute5tupleIJNS5_1CILi128EEENS7_ILi64EEENS7_ILi256EEEEEELi256ENS_6half_tEfNS_4arch4Sm80ELb0ELb1ELb1ELb0ELb1ELb0ELb1ELb0EEENS1_21CollectiveEpilogueFwdINS6_IJS8_SA_S9_EEENS6_IJNS7_ILi1EEESI_SI_EEESC_SE_Li256ELb0ELb1ELb0ELb0EEENS1_19SingleTileSchedulerILb0ELb0ELb1ELi128EEEEEEEEEvNT_6ParamsE:
[----:B------:R-:W-:Y:S01]  /*0000*/  LDC R1, c[0x0][0x37c] ;  /* 0x0000df00ff017b82 */ /* 0x000fe20000000800 */
[----:B------:R-:W-:Y:S05]  /*0010*/  EXIT ;  /* 0x000000000000794d */ /* 0x000fea0003800000 */
.L_x_12:
        /* <DEDUP_REMOVED lines=14> */
.L_x_30:


//--------------------- .text._ZN7cutlass13device_kernelIN5flash19enable_sm80_to_sm89INS1_16FlashAttnFwdSm80INS1_25CollectiveMainloopFwdSm80ILi8ELi1ELb0EN4cute5tupleIJNS5_1CILi128EEENS7_ILi64EEENS7_ILi256EEEEEELi256ENS_6half_tEfNS_4arch4Sm80ELb0ELb1ELb1ELb1ELb1ELb0ELb1ELb0EEENS1_21CollectiveEpilogueFwdINS6_IJS8_SA_S9_EEENS6_IJNS7_ILi1EEESI_SI_EEESC_SE_Li256ELb1ELb1ELb0ELb0EEENS1_19SingleTileSchedulerILb1ELb0ELb1ELi128EEEEEEEEEvNT_6ParamsE --------------------------
	.section	.text._ZN7cutlass13device_kernelIN5flash19enable_sm80_to_sm89INS1_16FlashAttnFwdSm80INS1_25CollectiveMainloopFwdSm80ILi8ELi1ELb0EN4cute5tupleIJNS5_1CILi128EEENS7_ILi64EEENS7_ILi256EEEEEELi256ENS_6half_tEfNS_4arch4Sm80ELb0ELb1ELb1ELb1ELb1ELb0ELb1ELb0EEENS1_21CollectiveEpilogueFwdINS6_IJS8_SA_S9_EEENS6_IJNS7_ILi1EEESI_SI_EEESC_SE_Li256ELb1ELb1ELb0ELb0EEENS1_19SingleTileSchedulerILb1ELb0ELb1ELi128EEEEEEEEEvNT_6ParamsE,"ax",@progbits
	.align	128
.text._ZN7cutlass13device_kernelIN5flash19enable_sm80_to_sm89INS1_16FlashAttnFwdSm80INS1_25CollectiveMainloopFwdSm80ILi8ELi1ELb0EN4cute5tupleIJNS5_1CILi128EEENS7_ILi64EEENS7_ILi256EEEEEELi256ENS_6half_tEfNS_4arch4Sm80ELb0ELb1ELb1ELb1ELb1ELb0ELb1ELb0EEENS1_21CollectiveEpilogueFwdINS6_IJS8_SA_S9_EEENS6_IJNS7_ILi1EEESI_SI_EEESC_SE_Li256ELb1ELb1ELb0ELb0EEENS1_19SingleTileSchedulerILb1ELb0ELb1ELi128EEEEEEEEEvNT_6ParamsE:
        .type           _ZN7cutlass13device_kernelIN5flash19enable_sm80_to_sm89INS1_16FlashAttnFwdSm80INS1_25CollectiveMainloopFwdSm80ILi8ELi1ELb0EN4cute5tupleIJNS5_1CILi128EEENS7_ILi64EEENS7_ILi256EEEEEELi256ENS_6half_tEfNS_4arch4Sm80ELb0ELb1ELb1ELb1ELb1ELb0ELb1ELb0EEENS1_21CollectiveEpilogueFwdINS6_IJS8_SA_S9_EEENS6_IJNS7_ILi1EEESI_SI_EEESC_SE_Li256ELb1ELb1ELb0ELb0EEENS1_19SingleTileSchedulerILb1ELb0ELb1ELi128EEEEEEEEEvNT_6ParamsE,@function
        .size           _ZN7cutlass13device_kernelIN5flash19enable_sm80_to_sm89INS1_16FlashAttnFwdSm80INS1_25CollectiveMainloopFwdSm80ILi8ELi1ELb0EN4cute5tupleIJNS5_1CILi128EEENS7_ILi64EEENS7_ILi256EEEEEELi256ENS_6half_tEfNS_4arch4Sm80ELb0ELb1ELb1ELb1ELb1ELb0ELb1ELb0EEENS1_21CollectiveEpilogueFwdINS6_IJS8_SA_S9_EEENS6_IJNS7_ILi1EEESI_SI_EEESC_SE_Li256ELb1ELb1ELb0ELb0EEENS1_19SingleTileSchedulerILb1ELb0ELb1ELi128EEEEEEEEEvNT_6ParamsE,(.L_x_31 - _ZN7cutlass13device_kernelIN5flash19enable_sm80_to_sm89INS1_16FlashAttnFwdSm80INS1_25CollectiveMainloopFwdSm80ILi8ELi1ELb0EN4cute5tupleIJNS5_1CILi128EEENS7_ILi64EEENS7_ILi256EEEEEELi256ENS_6half_tEfNS_4arch4Sm80ELb0ELb1ELb1ELb1ELb1ELb0ELb1ELb0EEENS1_21CollectiveEpilogueFwdINS6_IJS8_SA_S9_EEENS6_IJNS7_ILi1EEESI_SI_EEESC_SE_Li256ELb1ELb1ELb0ELb0EEENS1_19SingleTileSchedulerILb1ELb0ELb1ELi128EEEEEEEEEvNT_6ParamsE)
        .other          _ZN7cutlass13device_kernelIN5flash19enable_sm80_to_sm89INS1_16FlashAttnFwdSm80INS1_25CollectiveMainloopFwdSm80ILi8ELi1ELb0EN4cute5tupleIJNS5_1CILi128EEENS7_ILi64EEENS7_ILi256EEEEEELi256ENS_6half_tEfNS_4arch4Sm80ELb0ELb1ELb1ELb1ELb1ELb0ELb1ELb0EEENS1_21CollectiveEpilogueFwdINS6_IJS8_SA_S9_EEENS6_IJNS7_ILi1EEESI_SI_EEESC_SE_Li256ELb1ELb1ELb0ELb0EEENS1_19SingleTileSchedulerILb1ELb0ELb1ELi128EEEEEEEEEvNT_6ParamsE,@"STO_CUDA_ENTRY STV_DEFAULT"
_ZN7cutlass13device_kernelIN5flash19enable_sm80_to_sm89INS1_16FlashAttnFwdSm80INS1_25CollectiveMainloopFwdSm80ILi8ELi1ELb0EN4cute5tupleIJNS5_1CILi128EEENS7_ILi64EEENS7_ILi256EEEEEELi256ENS_6half_tEfNS_4arch4Sm80ELb0ELb1ELb1ELb1ELb1ELb0ELb1ELb0EEENS1_21CollectiveEpilogueFwdINS6_IJS8_SA_S9_EEENS6_IJNS7_ILi1EEESI_SI_EEESC_SE_Li256ELb1ELb1ELb0ELb0EEENS1_19SingleTileSchedulerILb1ELb0ELb1ELi128EEEEEEEEEvNT_6ParamsE:
[----:B------:R-:W-:Y:S01]  /*0000*/  LDC R1, c[0x0][0x37c] ;  /* 0x0000df00ff017b82 */ /* 0x000fe20000000800 */
[----:B------:R-:W-:Y:S05]  /*0010*/  EXIT ;  /* 0x000000000000794d */ /* 0x000fea0003800000 */
.L_x_13:
        /* <DEDUP_REMOVED lines=14> */
.L_x_31:


//--------------------- .text._ZN7cutlass13device_kernelIN5flash19enable_sm80_to_sm89INS1_16FlashAttnFwdSm80INS1_25CollectiveMainloopFwdSm80ILi8ELi1ELb0EN4cute5tupleIJNS5_1CILi128EEENS7_ILi48EEENS7_ILi256EEEEEELi256ENS_6half_tEfNS_4arch4Sm80ELb0ELb1ELb1ELb1ELb1ELb1ELb1ELb0EEENS1_21CollectiveEpilogueFwdINS6_IJS8_SA_S9_EEENS6_IJNS7_ILi1EEESI_SI_EEESC_SE_Li256ELb1ELb1ELb0ELb0EEENS1_19SingleTileSchedulerILb1ELb0ELb1ELi128EEEEEEEEEvNT_6ParamsE --------------------------
	.section	.text._ZN7cutlass13device_kernelIN5flash19enable_sm80_to_sm89INS1_16FlashAttnFwdSm80INS1_25CollectiveMainloopFwdSm80ILi8ELi1ELb0EN4cute5tupleIJNS5_1CILi128EEENS7_ILi48EEENS7_ILi256EEEEEELi256ENS_6half_tEfNS_4arch4Sm80ELb0ELb1ELb1ELb1ELb1ELb1ELb1ELb0EEENS1_21CollectiveEpilogueFwdINS6_IJS8_SA_S9_EEENS6_IJNS7_ILi1EEESI_SI_EEESC_SE_Li256ELb1ELb1ELb0ELb0EEENS1_19SingleTileSchedulerILb1ELb0ELb1ELi128EEEEEEEEEvNT_6ParamsE,"ax",@progbits
	.align	128
.text._ZN7cutlass13device_kernelIN5flash19enable_sm80_to_sm89INS1_16FlashAttnFwdSm80INS1_25CollectiveMainloopFwdSm80ILi8ELi1ELb0EN4cute5tupleIJNS5_1CILi128EEENS7_ILi48EEENS7_ILi256EEEEEELi256ENS_6half_tEfNS_4arch4Sm80ELb0ELb1ELb1ELb1ELb1ELb1ELb1ELb0EEENS1_21CollectiveEpilogueFwdINS6_IJS8_SA_S9_EEENS6_IJNS7_ILi1EEESI_SI_EEESC_SE_Li256ELb1ELb1ELb0ELb0EEENS1_19SingleTileSchedulerILb1ELb0ELb1ELi128EEEEEEEEEvNT_6ParamsE:
        .type           _ZN7cutlass13device_kernelIN5flash19enable_sm80_to_sm89INS1_16FlashAttnFwdSm80INS1_25CollectiveMainloopFwdSm80ILi8ELi1ELb0EN4cute5tupleIJNS5_1CILi128EEENS7_ILi48EEENS7_ILi256EEEEEELi256ENS_6half_tEfNS_4arch4Sm80ELb0ELb1ELb1ELb1ELb1ELb1ELb1ELb0EEENS1_21CollectiveEpilogueFwdINS6_IJS8_SA_S9_EEENS6_IJNS7_ILi1EEESI_SI_EEESC_SE_Li256ELb1ELb1ELb0ELb0EEENS1_19SingleTileSchedulerILb1ELb0ELb1ELi128EEEEEEEEEvNT_6ParamsE,@function
        .size           _ZN7cutlass13device_kernelIN5flash19enable_sm80_to_sm89INS1_16FlashAttnFwdSm80INS1_25CollectiveMainloopFwdSm80ILi8ELi1ELb0EN4cute5tupleIJNS5_1CILi128EEENS7_ILi48EEENS7_ILi256EEEEEELi256ENS_6half_tEfNS_4arch4Sm80ELb0ELb1ELb1ELb1ELb1ELb1ELb1ELb0EEENS1_21CollectiveEpilogueFwdINS6_IJS8_SA_S9_EEENS6_IJNS7_ILi1EEESI_SI_EEESC_SE_Li256ELb1ELb1ELb0ELb0EEENS1_19SingleTileSchedulerILb1ELb0ELb1ELi128EEEEEEEEEvNT_6ParamsE,(.L_x_32 - _ZN7cutlass13device_kernelIN5flash19enable_sm80_to_sm89INS1_16FlashAttnFwdSm80INS1_25CollectiveMainloopFwdSm80ILi8ELi1ELb0EN4cute5tupleIJNS5_1CILi128EEENS7_ILi48EEENS7_ILi256EEEEEELi256ENS_6half_tEfNS_4arch4Sm80ELb0ELb1ELb1ELb1ELb1ELb1ELb1ELb0EEENS1_21CollectiveEpilogueFwdINS6_IJS8_SA_S9_EEENS6_IJNS7_ILi1EEESI_SI_EEESC_SE_Li256ELb1ELb1ELb0ELb0EEENS1_19SingleTileSchedulerILb1ELb0ELb1ELi128EEEEEEEEEvNT_6ParamsE)
        .other          _ZN7cutlass13device_kernelIN5flash19enable_sm80_to_sm89INS1_16FlashAttnFwdSm80INS1_25CollectiveMainloopFwdSm80ILi8ELi1ELb0EN4cute5tupleIJNS5_1CILi128EEENS7_ILi48EEENS7_ILi256EEEEEELi256ENS_6half_tEfNS_4arch4Sm80ELb0ELb1ELb1ELb1ELb1ELb1ELb1ELb0EEENS1_21CollectiveEpilogueFwdINS6_IJS8_SA_S9_EEENS6_IJNS7_ILi1EEESI_SI_EEESC_SE_Li256ELb1ELb1ELb0ELb0EEENS1_19SingleTileSchedulerILb1ELb0ELb1ELi128EEEEEEEEEvNT_6ParamsE,@"STO_CUDA_ENTRY STV_DEFAULT"
_ZN7cutlass13device_kernelIN5flash19enable_sm80_to_sm89INS1_16FlashAttnFwdSm80INS1_25CollectiveMainloopFwdSm80ILi8ELi1ELb0EN4cute5tupleIJNS5_1CILi128EEENS7_ILi48EEENS7_ILi256EEEEEELi256ENS_6half_tEfNS_4arch4Sm80ELb0ELb1ELb1ELb1ELb1ELb1ELb1ELb0EEENS1_21CollectiveEpilogueFwdINS6_IJS8_SA_S9_EEENS6_IJNS7_ILi1EEESI_SI_EEESC_SE_Li256ELb1ELb1ELb0ELb0EEENS1_19SingleTileSchedulerILb1ELb0ELb1ELi128EEEEEEEEEvNT_6ParamsE:
[----:B------:R-:W-:Y:S01]  /*0000*/  LDC R1, c[0x0][0x37c] ;  /* 0x0000df00ff017b82 */ /* 0x000fe20000000800 */
[----:B------:R-:W-:Y:S05]  /*0010*/  EXIT ;  /* 0x000000000000794d */ /* 0x000fea0003800000 */
.L_x_14:
        /* <DEDUP_REMOVED lines=14> */
.L_x_32:


//--------------------- .text._ZN7cutlass13device_kernelIN5flash19enable_sm80_to_sm89INS1_16FlashAttnFwdSm80INS1_25CollectiveMainloopFwdSm80ILi8ELi1ELb0EN4cute5tupleIJNS5_1CILi128EEENS7_ILi96EEENS7_ILi256EEEEEELi256ENS_6half_tEfNS_4arch4Sm80ELb1ELb0ELb1ELb0ELb1ELb0ELb1ELb0EEENS1_21CollectiveEpilogueFwdINS6_IJS8_SA_S9_EEENS6_IJNS7_ILi1EEESI_SI_EEESC_SE_Li256ELb0ELb1ELb0ELb0EEENS1_30DynamicPersistentTileSchedulerILi256ELi256ELb0ELb1ELb0EEEEEEEEEvNT_6ParamsE --------------------------
	.section	.text._ZN7cutlass13device_kernelIN5flash19enable_sm80_to_sm89INS1_16FlashAttnFwdSm80INS1_25CollectiveMainloopFwdSm80ILi8ELi1ELb0EN4cute5tupleIJNS5_1CILi128EEENS7_ILi96EEENS7_ILi256EEEEEELi256ENS_6half_tEfNS_4arch4Sm80ELb1ELb0ELb1ELb0ELb1ELb0ELb1ELb0EEENS1_21CollectiveEpilogueFwdINS6_IJS8_SA_S9_EEENS6_IJNS7_ILi1EEESI_SI_EEESC_SE_Li256ELb0ELb1ELb0ELb0EEENS1_30DynamicPersistentTileSchedulerILi256ELi256ELb0ELb1ELb0EEEEEEEEEvNT_6ParamsE,"ax",@progbits
	.align	128
.text._ZN7cutlass13device_kernelIN5flash19enable_sm80_to_sm89INS1_16FlashAttnFwdSm80INS1_25CollectiveMainloopFwdSm80ILi8ELi1ELb0EN4cute5tupleIJNS5_1CILi128EEENS7_ILi96EEENS7_ILi256EEEEEELi256ENS_6half_tEfNS_4arch4Sm80ELb1ELb0ELb1ELb0ELb1ELb0ELb1ELb0EEENS1_21CollectiveEpilogueFwdINS6_IJS8_SA_S9_EEENS6_IJNS7_ILi1EEESI_SI_EEESC_SE_Li256ELb0ELb1ELb0ELb0EEENS1_30DynamicPersistentTileSchedulerILi256ELi256ELb0ELb1ELb0EEEEEEEEEvNT_6ParamsE:
        .type           _ZN7cutlass13device_kernelIN5flash19enable_sm80_to_sm89INS1_16FlashAttnFwdSm80INS1_25CollectiveMainloopFwdSm80ILi8ELi1ELb0EN4cute5tupleIJNS5_1CILi128EEENS7_ILi96EEENS7_ILi256EEEEEELi256ENS_6half_tEfNS_4arch4Sm80ELb1ELb0ELb1ELb0ELb1ELb0ELb1ELb0EEENS1_21CollectiveEpilogueFwdINS6_IJS8_SA_S9_EEENS6_IJNS7_ILi1EEESI_SI_EEESC_SE_Li256ELb0ELb1ELb0ELb0EEENS1_30DynamicPersistentTileSchedulerILi256ELi256ELb0ELb1ELb0EEEEEEEEEvNT_6ParamsE,@function
        .size           _ZN7cutlass13device_kernelIN5flash19enable_sm80_to_sm89INS1_16FlashAttnFwdSm80INS1_25CollectiveMainloopFwdSm80ILi8ELi1ELb0EN4cute5tupleIJNS5_1CILi128EEENS7_ILi96EEENS7_ILi256EEEEEELi256ENS_6half_tEfNS_4arch4Sm80ELb1ELb0ELb1ELb0ELb1ELb0ELb1ELb0EEENS1_21CollectiveEpilogueFwdINS6_IJS8_SA_S9_EEENS6_IJNS7_ILi1EEESI_SI_EEESC_SE_Li256ELb0ELb1ELb0ELb0EEENS1_30DynamicPersistentTileSchedulerILi256ELi256ELb0ELb1ELb0EEEEEEEEEvNT_6ParamsE,(.L_x_33 - _ZN7cutlass13device_kernelIN5flash19enable_sm80_to_sm89INS1_16FlashAttnFwdSm80INS1_25CollectiveMainloopFwdSm80ILi8ELi1ELb0EN4cute5tupleIJNS5_1CILi128EEENS7_ILi96EEENS7_ILi256EEEEEELi256ENS_6half_tEfNS_4arch4Sm80ELb1ELb0ELb1ELb0ELb1ELb0ELb1ELb0EEENS1_21CollectiveEpilogueFwdINS6_IJS8_SA_S9_EEENS6_IJNS7_ILi1EEESI_SI_EEESC_SE_Li256ELb0ELb1ELb0ELb0EEENS1_30DynamicPersistentTileSchedulerILi256ELi256ELb0ELb1ELb0EEEEEEEEEvNT_6ParamsE)
        .other          _ZN7cutlass13device_kernelIN5flash19enable_sm80_to_sm89INS1_16FlashAttnFwdSm80INS1_25CollectiveMainloopFwdSm80ILi8ELi1ELb0EN4cute5tupleIJNS5_1CILi128EEENS7_ILi96EEENS7_ILi256EEEEEELi256ENS_6half_tEfNS_4arch4Sm80ELb1ELb0ELb1ELb0ELb1ELb0ELb1ELb0EEENS1_21CollectiveEpilogueFwdINS6_IJS8_SA_S9_EEENS6_IJNS7_ILi1EEESI_SI_EEESC_SE_Li256ELb0ELb1ELb0ELb0EEENS1_30DynamicPersistentTileSchedulerILi256ELi256ELb0ELb1ELb0EEEEEEEEEvNT_6ParamsE,@"STO_CUDA_ENTRY STV_DEFAULT"
_ZN7cutlass13device_kernelIN5flash19enable_sm80_to_sm89INS1_16FlashAttnFwdSm80INS1_25CollectiveMainloopFwdSm80ILi8ELi1ELb0EN4cute5tupleIJNS5_1CILi128EEENS7_ILi96EEENS7_ILi256EEEEEELi256ENS_6half_tEfNS_4arch4Sm80ELb1ELb0ELb1ELb0ELb1ELb0ELb1ELb0EEENS1_21CollectiveEpilogueFwdINS6_IJS8_SA_S9_EEENS6_IJNS7_ILi1EEESI_SI_EEESC_SE_Li256ELb0ELb1ELb0ELb0EEENS1_30DynamicPersistentTileSchedulerILi256ELi256ELb0ELb1ELb0EEEEEEEEEvNT_6ParamsE:
[----:B------:R-:W-:Y:S01]  /*0000*/  LDC R1, c[0x0][0x37c] ;  /* 0x0000df00ff017b82 */ /* 0x000fe20000000800 */
[----:B------:R-:W-:Y:S05]  /*0010*/  EXIT ;  /* 0x000000000000794d */ /* 0x000fea0003800000 */
.L_x_15:
        /* <DEDUP_REMOVED lines=14> */
.L_x_33:


//--------------------- .text._ZN7cutlass13device_kernelIN5flash19enable_sm80_to_sm89INS1_16FlashAttnFwdSm80INS1_25CollectiveMainloopFwdSm80ILi8ELi1ELb0EN4cute5tupleIJNS5_1CILi128EEENS7_ILi96EEENS7_ILi256EEEEEELi256ENS_6half_tEfNS_4arch4Sm80ELb1ELb0ELb1ELb1ELb1ELb0ELb1ELb0EEENS1_21CollectiveEpilogueFwdINS6_IJS8_SA_S9_EEENS6_IJNS7_ILi1EEESI_SI_EEESC_SE_Li256ELb1ELb1ELb0ELb0EEENS1_19SingleTileSchedulerILb1ELb0ELb1ELi128EEEEEEEEEvNT_6ParamsE --------------------------
	.section	.text._ZN7cutlass13device_kernelIN5flash19enable_sm80_to_sm89INS1_16FlashAttnFwdSm80INS1_25CollectiveMainloopFwdSm80ILi8ELi1ELb0EN4cute5tupleIJNS5_1CILi128EEENS7_ILi96EEENS7_ILi256EEEEEELi256ENS_6half_tEfNS_4arch4Sm80ELb1ELb0ELb1ELb1ELb1ELb0ELb1ELb0EEENS1_21CollectiveEpilogueFwdINS6_IJS8_SA_S9_EEENS6_IJNS7_ILi1EEESI_SI_EEESC_SE_Li256ELb1ELb1ELb0ELb0EEENS1_19SingleTileSchedulerILb1ELb0ELb1ELi128EEEEEEEEEvNT_6ParamsE,"ax",@progbits
	.align	128
.text._ZN7cutlass13device_kernelIN5flash19enable_sm80_to_sm89INS1_16FlashAttnFwdSm80INS1_25CollectiveMainloopFwdSm80ILi8ELi1ELb0EN4cute5tupleIJNS5_1CILi128EEENS7_ILi96EEENS7_ILi256EEEEEELi256ENS_6half_tEfNS_4arch4Sm80ELb1ELb0ELb1ELb1ELb1ELb0ELb1ELb0EEENS1_21CollectiveEpilogueFwdINS6_IJS8_SA_S9_EEENS6_IJNS7_ILi1EEESI_SI_EEESC_SE_Li256ELb1ELb1ELb0ELb0EEENS1_19SingleTileSchedulerILb1ELb0ELb1ELi128EEEEEEEEEvNT_6ParamsE:
        .type           _ZN7cutlass13device_kernelIN5flash19enable_sm80_to_sm89INS1_16FlashAttnFwdSm80INS1_25CollectiveMainloopFwdSm80ILi8ELi1ELb0EN4cute5tupleIJNS5_1CILi128EEENS7_ILi96EEENS7_ILi256EEEEEELi256ENS_6half_tEfNS_4arch4Sm80ELb1ELb0ELb1ELb1ELb1ELb0ELb1ELb0EEENS1_21CollectiveEpilogueFwdINS6_IJS8_SA_S9_EEENS6_IJNS7_ILi1EEESI_SI_EEESC_SE_Li256ELb1ELb1ELb0ELb0EEENS1_19SingleTileSchedulerILb1ELb0ELb1ELi128EEEEEEEEEvNT_6ParamsE,@function
        .size           _ZN7cutlass13device_kernelIN5flash19enable_sm80_to_sm89INS1_16FlashAttnFwdSm80INS1_25CollectiveMainloopFwdSm80ILi8ELi1ELb0EN4cute5tupleIJNS5_1CILi128EEENS7_ILi96EEENS7_ILi256EEEEEELi256ENS_6half_tEfNS_4arch4Sm80ELb1ELb0ELb1ELb1ELb1ELb0ELb1ELb0EEENS1_21CollectiveEpilogueFwdINS6_IJS8_SA_S9_EEENS6_IJNS7_ILi1EEESI_SI_EEESC_SE_Li256ELb1ELb1ELb0ELb0EEENS1_19SingleTileSchedulerILb1ELb0ELb1ELi128EEEEEEEEEvNT_6ParamsE,(.L_x_34 - _ZN7cutlass13device_kernelIN5flash19enable_sm80_to_sm89INS1_16FlashAttnFwdSm80INS1_25CollectiveMainloopFwdSm80ILi8ELi1ELb0EN4cute5tupleIJNS5_1CILi128EEENS7_ILi96EEENS7_ILi256EEEEEELi256ENS_6half_tEfNS_4arch4Sm80ELb1ELb0ELb1ELb1ELb1ELb0ELb1ELb0EEENS1_21CollectiveEpilogueFwdINS6_IJS8_SA_S9_EEENS6_IJNS7_ILi1EEESI_SI_EEESC_SE_Li256ELb1ELb1ELb0ELb0EEENS1_19SingleTileSchedulerILb1ELb0ELb1ELi128EEEEEEEEEvNT_6ParamsE)
        .other          _ZN7cutlass13device_kernelIN5flash19enable_sm80_to_sm89INS1_16FlashAttnFwdSm80INS1_25CollectiveMainloopFwdSm80ILi8ELi1ELb0EN4cute5tupleIJNS5_1CILi128EEENS7_ILi96EEENS7_ILi256EEEEEELi256ENS_6half_tEfNS_4arch4Sm80ELb1ELb0ELb1ELb1ELb1ELb0ELb1ELb0EEENS1_21CollectiveEpilogueFwdINS6_IJS8_SA_S9_EEENS6_IJNS7_ILi1EEESI_SI_EEESC_SE_Li256ELb1ELb1ELb0ELb0EEENS1_19SingleTileSchedulerILb1ELb0ELb1ELi128EEEEEEEEEvNT_6ParamsE,@"STO_CUDA_ENTRY STV_DEFAULT"
_ZN7cutlass13device_kernelIN5flash19enable_sm80_to_sm89INS1_16FlashAttnFwdSm80INS1_25CollectiveMainloopFwdSm80ILi8ELi1ELb0EN4cute5tupleIJNS5_1CILi128EEENS7_ILi96EEENS7_ILi256EEEEEELi256ENS_6half_tEfNS_4arch4Sm80ELb1ELb0ELb1ELb1ELb1ELb0ELb1ELb0EEENS1_21CollectiveEpilogueFwdINS6_IJS8_SA_S9_EEENS6_IJNS7_ILi1EEESI_SI_EEESC_SE_Li256ELb1ELb1ELb0ELb0EEENS1_19SingleTileSchedulerILb1ELb0ELb1ELi128EEEEEEEEEvNT_6ParamsE:
[----:B------:R-:W-:Y:S01]  /*0000*/  LDC R1, c[0x0][0x37c] ;  /* 0x0000df00ff017b82 */ /* 0x000fe20000000800 */
[----:B------:R-:W-:Y:S05]  /*0010*/  EXIT ;  /* 0x000000000000794d */ /* 0x000fea0003800000 */
.L_x_16:
        /* <DEDUP_REMOVED lines=14> */
.L_x_34:


//--------------------- .text._ZN7cutlass13device_kernelIN5flash19enable_sm80_to_sm89INS1_16FlashAttnFwdSm80INS1_25CollectiveMainloopFwdSm80ILi8ELi1ELb0EN4cute5tupleIJNS5_1CILi128EEENS7_ILi48EEENS7_ILi256EEEEEELi256ENS_6half_tEfNS_4arch4Sm80ELb1ELb0ELb1ELb1ELb1ELb1ELb1ELb0EEENS1_21CollectiveEpilogueFwdINS6_IJS8_SA_S9_EEENS6_IJNS7_ILi1EEESI_SI_EEESC_SE_Li256ELb1ELb1ELb0ELb0EEENS1_19SingleTileSchedulerILb1ELb0ELb1ELi128EEEEEEEEEvNT_6ParamsE --------------------------
	.section	.text._ZN7cutlass13device_kernelIN5flash19enable_sm80_to_sm89INS1_16FlashAttnFwdSm80INS1_25CollectiveMainloopFwdSm80ILi8ELi1ELb0EN4cute5tupleIJNS5_1CILi128EEENS7_ILi48EEENS7_ILi256EEEEEELi256ENS_6half_tEfNS_4arch4Sm80ELb1ELb0ELb1ELb1ELb1ELb1ELb1ELb0EEENS1_21CollectiveEpilogueFwdINS6_IJS8_SA_S9_EEENS6_IJNS7_ILi1EEESI_SI_EEESC_SE_Li256ELb1ELb1ELb0ELb0EEENS1_19SingleTileSchedulerILb1ELb0ELb1ELi128EEEEEEEEEvNT_6ParamsE,"ax",@progbits
	.align	128
.text._ZN7cutlass13device_kernelIN5flash19enable_sm80_to_sm89INS1_16FlashAttnFwdSm80INS1_25CollectiveMainloopFwdSm80ILi8ELi1ELb0EN4cute5tupleIJNS5_1CILi128EEENS7_ILi48EEENS7_ILi256EEEEEELi256ENS_6half_tEfNS_4arch4Sm80ELb1ELb0ELb1ELb1ELb1ELb1ELb1ELb0EEENS1_21CollectiveEpilogueFwdINS6_IJS8_SA_S9_EEENS6_IJNS7_ILi1EEESI_SI_EEESC_SE_Li256ELb1ELb1ELb0ELb0EEENS1_19SingleTileSchedulerILb1ELb0ELb1ELi128EEEEEEEEEvNT_6ParamsE:
        .type           _ZN7cutlass13device_kernelIN5flash19enable_sm80_to_sm89INS1_16FlashAttnFwdSm80INS1_25CollectiveMainloopFwdSm80ILi8ELi1ELb0EN4cute5tupleIJNS5_1CILi128EEENS7_ILi48EEENS7_ILi256EEEEEELi256ENS_6half_tEfNS_4arch4Sm80ELb1ELb0ELb1ELb1ELb1ELb1ELb1ELb0EEENS1_21CollectiveEpilogueFwdINS6_IJS8_SA_S9_EEENS6_IJNS7_ILi1EEESI_SI_EEESC_SE_Li256ELb1ELb1ELb0ELb0EEENS1_19SingleTileSchedulerILb1ELb0ELb1ELi128EEEEEEEEEvNT_6ParamsE,@function
        .size           _ZN7cutlass13device_kernelIN5flash19enable_sm80_to_sm89INS1_16FlashAttnFwdSm80INS1_25CollectiveMainloopFwdSm80ILi8ELi1ELb0EN4cute5tupleIJNS5_1CILi128EEENS7_ILi48EEENS7_ILi256EEEEEELi256ENS_6half_tEfNS_4arch4Sm80ELb1ELb0ELb1ELb1ELb1ELb1ELb1ELb0EEENS1_21CollectiveEpilogueFwdINS6_IJS8_SA_S9_EEENS6_IJNS7_ILi1EEESI_SI_EEESC_SE_Li256ELb1ELb1ELb0ELb0EEENS1_19SingleTileSchedulerILb1ELb0ELb1ELi128EEEEEEEEEvNT_6ParamsE,(.L_x_35 - _ZN7cutlass13device_kernelIN5flash19enable_sm80_to_sm89INS1_16FlashAttnFwdSm80INS1_25CollectiveMainloopFwdSm80ILi8ELi1ELb0EN4cute5tupleIJNS5_1CILi128EEENS7_ILi48EEENS7_ILi256EEEEEELi256ENS_6half_tEfNS_4arch4Sm80ELb1ELb0ELb1ELb1ELb1ELb1ELb1ELb0EEENS1_21CollectiveEpilogueFwdINS6_IJS8_SA_S9_EEENS6_IJNS7_ILi1EEESI_SI_EEESC_SE_Li256ELb1ELb1ELb0ELb0EEENS1_19SingleTileSchedulerILb1ELb0ELb1ELi128EEEEEEEEEvNT_6ParamsE)
        .other          _ZN7cutlass13device_kernelIN5flash19enable_sm80_to_sm89INS1_16FlashAttnFwdSm80INS1_25CollectiveMainloopFwdSm80ILi8ELi1ELb0EN4cute5tupleIJNS5_1CILi128EEENS7_ILi48EEENS7_ILi256EEEEEELi256ENS_6half_tEfNS_4arch4Sm80ELb1ELb0ELb1ELb1ELb1ELb1ELb1ELb0EEENS1_21CollectiveEpilogueFwdINS6_IJS8_SA_S9_EEENS6_IJNS7_ILi1EEESI_SI_EEESC_SE_Li256ELb1ELb1ELb0ELb0EEENS1_19SingleTileSchedulerILb1ELb0ELb1ELi128EEEEEEEEEvNT_6ParamsE,@"STO_CUDA_ENTRY STV_DEFAULT"
_ZN7cutlass13device_kernelIN5flash19enable_sm80_to_sm89INS1_16FlashAttnFwdSm80INS1_25CollectiveMainloopFwdSm80ILi8ELi1ELb0EN4cute5tupleIJNS5_1CILi128EEENS7_ILi48EEENS7_ILi256EEEEEELi256ENS_6half_tEfNS_4arch4Sm80ELb1ELb0ELb1ELb1ELb1ELb1ELb1ELb0EEENS1_21CollectiveEpilogueFwdINS6_IJS8_SA_S9_EEENS6_IJNS7_ILi1EEESI_SI_EEESC_SE_Li256ELb1ELb1ELb0ELb0EEENS1_19SingleTileSchedulerILb1ELb0ELb1ELi128EEEEEEEEEvNT_6ParamsE:
[----:B------:R-:W-:Y:S01]  /*0000*/  LDC R1, c[0x0][0x37c] ;  /* 0x0000df00ff017b82 */ /* 0x000fe20000000800 */
[----:B------:R-:W-:Y:S05]  /*0010*/  EXIT ;  /* 0x000000000000794d */ /* 0x000fea0003800000 */
.L_x_17:
        /* <DEDUP_REMOVED lines=14> */
.L_x_35:


//--------------------- .nv.shared.reserved.0     --------------------------
	.section	.nv.shared.reserved.0,"aw",@nobits
	.weak		__nv_reservedSMEM_offset_0_alias
	.size		__nv_reservedSMEM_offset_0_alias, 0, 64
	.other		__nv_reservedSMEM_offset_0_alias,@"STO_CUDA_RESERVED_SHARED STV_DEFAULT"
__nv_reservedSMEM_offset_0_alias:
	.zero		0
	.zero		64


//--------------------- .nv.global                --------------------------
	.section	.nv.global,"aw",@nobits
.nv.global:
	.type		_ZN80_INTERNAL_c93eee38_44_flash_fwd_hdim256_fp16_paged_softcap_sm80_cu_ceb34e2a_36664cute1_E,@object
	.size		_ZN80_INTERNAL_c93eee38_44_flash_fwd_hdim256_fp16_paged_softcap_sm80_cu_ceb34e2a_36664cute1_E,(_ZN80_INTERNAL_c93eee38_44_flash_fwd_hdim256_fp16_paged_softcap_sm80_cu_ceb34e2a_36664cuda3std3__45__cpo6cbeginE - _ZN80_INTERNAL_c93eee38_44_flash_fwd_hdim256_fp16_paged_softcap_sm80_cu_ceb34e2a_36664cute1_E)
_ZN80_INTERNAL_c93eee38_44_flash_fwd_hdim256_fp16_paged_softcap_sm80_cu_ceb34e2a_36664cute1_E:
	.zero		1
	.type		_ZN80_INTERNAL_c93eee38_44_flash_fwd_hdim256_fp16_paged_softcap_sm80_cu_ceb34e2a_36664cuda3std3__45__cpo6cbeginE,@object
	.size		_ZN80_INTERNAL_c93eee38_44_flash_fwd_hdim256_fp16_paged_softcap_sm80_cu_ceb34e2a_36664cuda3std3__45__cpo6cbeginE,(_ZN80_INTERNAL_c93eee38_44_flash_fwd_hdim256_fp16_paged_softcap_sm80_cu_ceb34e2a_36664cuda3std3__48in_placeE - _ZN80_INTERNAL_c93eee38_44_flash_fwd_hdim256_fp16_paged_softcap_sm80_cu_ceb34e2a_36664cuda3std3__45__cpo6cbeginE)
_ZN80_INTERNAL_c93eee38_44_flash_fwd_hdim256_fp16_paged_softcap_sm80_cu_ceb34e2a_36664cuda3std3__45__cpo6cbeginE:
	.zero		1
	.type		_ZN80_INTERNAL_c93eee38_44_flash_fwd_hdim256_fp16_paged_softcap_sm80_cu_ceb34e2a_36664cuda3std3__48in_placeE,@object
	.size		_ZN80_INTERNAL_c93eee38_44_flash_fwd_hdim256_fp16_paged_softcap_sm80_cu_ceb34e2a_36664cuda3std3__48in_placeE,(_ZN80_INTERNAL_c93eee38_44_flash_fwd_hdim256_fp16_paged_softcap_sm80_cu_ceb34e2a_36664cuda3std6ranges3__45__cpo9iter_moveE - _ZN80_INTERNAL_c93eee38_44_flash_fwd_hdim256_fp16_paged_softcap_sm80_cu_ceb34e2a_36664cuda3std3__48in_placeE)
_ZN80_INTERNAL_c93eee38_44_flash_fwd_hdim256_fp16_paged_softcap_sm80_cu_ceb34e2a_36664cuda3std3__48in_placeE:
	.zero		1
	.type		_ZN80_INTERNAL_c93eee38_44_flash_fwd_hdim256_fp16_paged_softcap_sm80_cu_ceb34e2a_36664cuda3std6ranges3__45__cpo9iter_moveE,@object
	.size		_ZN80_INTERNAL_c93eee38_44_flash_fwd_hdim256_fp16_paged_softcap_sm80_cu_ceb34e2a_36664cuda3std6ranges3__45__cpo9iter_moveE,(_ZN80_INTERNAL_c93eee38_44_flash_fwd_hdim256_fp16_paged_softcap_sm80_cu_ceb34e2a_36664cuda3std3__45__cpo5beginE - _ZN80_INTERNAL_c93eee38_44_flash_fwd_hdim256_fp16_paged_softcap_sm80_cu_ceb34e2a_36664cuda3std6ranges3__45__cpo9iter_moveE)
_ZN80_INTERNAL_c93eee38_44_flash_fwd_hdim256_fp16_paged_softcap_sm80_cu_ceb34e2a_36664cuda3std6ranges3__45__cpo9iter_moveE:
	.zero		1
	.type		_ZN80_INTERNAL_c93eee38_44_flash_fwd_hdim256_fp16_paged_softcap_sm80_cu_ceb34e2a_36664cuda3std3__45__cpo5beginE,@object
	.size		_ZN80_INTERNAL_c93eee38_44_flash_fwd_hdim256_fp16_paged_softcap_sm80_cu_ceb34e2a_36664cuda3std3__45__cpo5beginE,(_ZN80_INTERNAL_c93eee38_44_flash_fwd_hdim256_fp16_paged_softcap_sm80_cu_ceb34e2a_36664cuda3std3__482_GLOBAL__N__c93eee38_44_flash_fwd_hdim256_fp16_paged_softcap_sm80_cu_ceb34e2a_36666ignoreE - _ZN80_INTERNAL_c93eee38_44_flash_fwd_hdim256_fp16_paged_softcap_sm80_cu_ceb34e2a_36664cuda3std3__45__cpo5beginE)
_ZN80_INTERNAL_c93eee38_44_flash_fwd_hdim256_fp16_paged_softcap_sm80_cu_ceb34e2a_36664cuda3std3__45__cpo5beginE:
	.zero		1
	.type		_ZN80_INTERNAL_c93eee38_44_flash_fwd_hdim256_fp16_paged_softcap_sm80_cu_ceb34e2a_36664cuda3std3__482_GLOBAL__N__c93eee38_44_flash_fwd_hdim256_fp16_paged_softcap_sm80_cu_ceb34e2a_36666ignoreE,@object
	.size		_ZN80_INTERNAL_c93eee38_44_flash_fwd_hdim256_fp16_paged_softcap_sm80_cu_ceb34e2a_36664cuda3std3__482_GLOBAL__N__c93eee38_44_flash_fwd_hdim256_fp16_paged_softcap_sm80_cu_ceb34e2a_36666ignoreE,(_ZN80_INTERNAL_c93eee38_44_flash_fwd_hdim256_fp16_paged_softcap_sm80_cu_ceb34e2a_36664cute7productE - _ZN80_INTERNAL_c93eee38_44_flash_fwd_hdim256_fp16_paged_softcap_sm80_cu_ceb34e2a_36664cuda3std3__482_GLOBAL__N__c93eee38_44_flash_fwd_hdim256_fp16_paged_softcap_sm80_cu_ceb34e2a_36666ignoreE)
_ZN80_INTERNAL_c93eee38_44_flash_fwd_hdim256_fp16_paged_softcap_sm80_cu_ceb34e2a_36664cuda3std3__482_GLOBAL__N__c93eee38_44_flash_fwd_hdim256_fp16_paged_softcap_sm80_cu_ceb34e2a_36666ignoreE:
	.zero		1
	.type		_ZN80_INTERNAL_c93eee38_44_flash_fwd_hdim256_fp16_paged_softcap_sm80_cu_ceb34e2a_36664cute7productE,@object
	.size		_ZN80_INTERNAL_c93eee38_44_flash_fwd_hdim256_fp16_paged_softcap_sm80_cu_ceb34e2a_36664cute7productE,(_ZN80_INTERNAL_c93eee38_44_flash_fwd_hdim256_fp16_paged_softcap_sm80_cu_ceb34e2a_36664cuda3std3__45__cpo3endE - _ZN80_INTERNAL_c93eee38_44_flash_fwd_hdim256_fp16_paged_softcap_sm80_cu_ceb34e2a_36664cute7productE)
_ZN80_INTERNAL_c93eee38_44_flash_fwd_hdim256_fp16_paged_softcap_sm80_cu_ceb34e2a_36664cute7productE:
	.zero		1
	.type		_ZN80_INTERNAL_c93eee38_44_flash_fwd_hdim256_fp16_paged_softcap_sm80_cu_ceb34e2a_36664cuda3std3__45__cpo3endE,@object
	.size		_ZN80_INTERNAL_c93eee38_44_flash_fwd_hdim256_fp16_paged_softcap_sm80_cu_ceb34e2a_36664cuda3std3__45__cpo3endE,(_ZN80_INTERNAL_c93eee38_44_flash_fwd_hdim256_fp16_paged_softcap_sm80_cu_ceb34e2a_36664cuda3std3__419piecewise_constructE - _ZN80_INTERNAL_c93eee38_44_flash_fwd_hdim256_fp16_paged_softcap_sm80_cu_ceb34e2a_36664cuda3std3__45__cpo3endE)
_ZN80_INTERNAL_c93eee38_44_flash_fwd_hdim256_fp16_paged_softcap_sm80_cu_ceb34e2a_36664cuda3std3__45__cpo3endE:
	.zero		1
	.type		_ZN80_INTERNAL_c93eee38_44_flash_fwd_hdim256_fp16_paged_softcap_sm80_cu_ceb34e2a_36664cuda3std3__419piecewise_constructE,@object
	.size		_ZN80_INTERNAL_c93eee38_44_flash_fwd_hdim256_fp16_paged_softcap_sm80_cu_ceb34e2a_36664cuda3std3__419piecewise_constructE,(_ZN80_INTERNAL_c93eee38_44_flash_fwd_hdim256_fp16_paged_softcap_sm80_cu_ceb34e2a_36664cuda3std3__45__cpo4cendE - _ZN80_INTERNAL_c93eee38_44_flash_fwd_hdim256_fp16_paged_softcap_sm80_cu_ceb34e2a_36664cuda3std3__419piecewise_constructE)
_ZN80_INTERNAL_c93eee38_44_flash_fwd_hdim256_fp16_paged_softcap_sm80_cu_ceb34e2a_36664cuda3std3__419piecewise_constructE:
	.zero		1
	.type		_ZN80_INTERNAL_c93eee38_44_flash_fwd_hdim256_fp16_paged_softcap_sm80_cu_ceb34e2a_36664cuda3std3__45__cpo4cendE,@object
	.size		_ZN80_INTERNAL_c93eee38_44_flash_fwd_hdim256_fp16_paged_softcap_sm80_cu_ceb34e2a_36664cuda3std3__45__cpo4cendE,(_ZN80_INTERNAL_c93eee38_44_flash_fwd_hdim256_fp16_paged_softcap_sm80_cu_ceb34e2a_36664cuda3std6ranges3__45__cpo4swapE - _ZN80_INTERNAL_c93eee38_44_flash_fwd_hdim256_fp16_paged_softcap_sm80_cu_ceb34e2a_36664cuda3std3__45__cpo4cendE)
_ZN80_INTERNAL_c93eee38_44_flash_fwd_hdim256_fp16_paged_softcap_sm80_cu_ceb34e2a_36664cuda3std3__45__cpo4cendE:
	.zero		1
	.type		_ZN80_INTERNAL_c93eee38_44_flash_fwd_hdim256_fp16_paged_softcap_sm80_cu_ceb34e2a_36664cuda3std6ranges3__45__cpo4swapE,@object
	.size		_ZN80_INTERNAL_c93eee38_44_flash_fwd_hdim256_fp16_paged_softcap_sm80_cu_ceb34e2a_36664cuda3std6ranges3__45__cpo4swapE,(.L_7 - _ZN80_INTERNAL_c93eee38_44_flash_fwd_hdim256_fp16_paged_softcap_sm80_cu_ceb34e2a_36664cuda3std6ranges3__45__cpo4swapE)
_ZN80_INTERNAL_c93eee38_44_flash_fwd_hdim256_fp16_paged_softcap_sm80_cu_ceb34e2a_36664cuda3std6ranges3__45__cpo4swapE:
	.zero		1
.L_7:


//--------------------- .nv.constant0._ZN7cutlass13device_kernelIN5flash19enable_sm80_to_sm89INS1_16FlashAttnFwdSm80INS1_25CollectiveMainloopFwdSm80ILi8ELi1ELb1EN4cute5tupleIJNS5_1CILi128EEENS7_ILi64EEENS7_ILi256EEEEEELi256ENS_6half_tEfNS_4arch4Sm80ELb0ELb0ELb1ELb0ELb1ELb0ELb1ELb0EEENS1_21CollectiveEpilogueFwdINS6_IJS8_SA_S9_EEENS6_IJNS7_ILi1EEESI_SI_EEESC_SE_Li256ELb0ELb1ELb0ELb0EEENS1_19SingleTileSchedulerILb0ELb0ELb1ELi128EEEEEEEEEvNT_6ParamsE --------------------------
	.section	.nv.constant0._ZN7cutlass13device_kernelIN5flash19enable_sm80_to_sm89INS1_16FlashAttnFwdSm80INS1_25CollectiveMainloopFwdSm80ILi8ELi1ELb1EN4cute5tupleIJNS5_1CILi128EEENS7_ILi64EEENS7_ILi256EEEEEELi256ENS_6half_tEfNS_4arch4Sm80ELb0ELb0ELb1ELb0ELb1ELb0ELb1ELb0EEENS1_21CollectiveEpilogueFwdINS6_IJS8_SA_S9_EEENS6_IJNS7_ILi1EEESI_SI_EEESC_SE_Li256ELb0ELb1ELb0ELb0EEENS1_19SingleTileSchedulerILb0ELb0ELb1ELi128EEEEEEEEEvNT_6ParamsE,"a",@progbits
	.sectionflags	@""
	.align	4
.nv.constant0._ZN7cutlass13device_kernelIN5flash19enable_sm80_to_sm89INS1_16FlashAttnFwdSm80INS1_25CollectiveMainloopFwdSm80ILi8ELi1ELb1EN4cute5tupleIJNS5_1CILi128EEENS7_ILi64EEENS7_ILi256EEEEEELi256ENS_6half_tEfNS_4arch4Sm80ELb0ELb0ELb1ELb0ELb1ELb0ELb1ELb0EEENS1_21CollectiveEpilogueFwdINS6_IJS8_SA_S9_EEENS6_IJNS7_ILi1EEESI_SI_EEESC_SE_Li256ELb0ELb1ELb0ELb0EEENS1_19SingleTileSchedulerILb0ELb0ELb1ELi128EEEEEEEEEvNT_6ParamsE:
	.zero		1944


//--------------------- .nv.constant0._ZN7cutlass13device_kernelIN5flash19enable_sm80_to_sm89INS1_16FlashAttnFwdSm80INS1_25CollectiveMainloopFwdSm80ILi8ELi1ELb1EN4cute5tupleIJNS5_1CILi128EEENS7_ILi64EEENS7_ILi256EEEEEELi256ENS_6half_tEfNS_4arch4Sm80ELb0ELb0ELb1ELb1ELb1ELb0ELb1ELb0EEENS1_21CollectiveEpilogueFwdINS6_IJS8_SA_S9_EEENS6_IJNS7_ILi1EEESI_SI_EEESC_SE_Li256ELb1ELb1ELb0ELb0EEENS1_19SingleTileSchedulerILb1ELb0ELb1ELi128EEEEEEEEEvNT_6ParamsE --------------------------
	.section	.nv.constant0._ZN7cutlass13device_kernelIN5flash19enable_sm80_to_sm89INS1_16FlashAttnFwdSm80INS1_25CollectiveMainloopFwdSm80ILi8ELi1ELb1EN4cute5tupleIJNS5_1CILi128EEENS7_ILi64EEENS7_ILi256EEEEEELi256ENS_6half_tEfNS_4arch4Sm80ELb0ELb0ELb1ELb1ELb1ELb0ELb1ELb0EEENS1_21CollectiveEpilogueFwdINS6_IJS8_SA_S9_EEENS6_IJNS7_ILi1EEESI_SI_EEESC_SE_Li256ELb1ELb1ELb0ELb0EEENS1_19SingleTileSchedulerILb1ELb0ELb1ELi128EEEEEEEEEvNT_6ParamsE,"a",@progbits
	.sectionflags	@""
	.align	4
.nv.constant0._ZN7cutlass13device_kernelIN5flash19enable_sm80_to_sm89INS1_16FlashAttnFwdSm80INS1_25CollectiveMainloopFwdSm80ILi8ELi1ELb1EN4cute5tupleIJNS5_1CILi128EEENS7_ILi64EEENS7_ILi256EEEEEELi256ENS_6half_tEfNS_4arch4Sm80ELb0ELb0ELb1ELb1ELb1ELb0ELb1ELb0EEENS1_21CollectiveEpilogueFwdINS6_IJS8_SA_S9_EEENS6_IJNS7_ILi1EEESI_SI_EEESC_SE_Li256ELb1ELb1ELb0ELb0EEENS1_19SingleTileSchedulerILb1ELb0ELb1ELi128EEEEEEEEEvNT_6ParamsE:
	.zero		1944


//--------------------- .nv.constant0._ZN7cutlass13device_kernelIN5flash19enable_sm80_to_sm89INS1_16FlashAttnFwdSm80INS1_25CollectiveMainloopFwdSm80ILi8ELi1ELb0EN4cute5tupleIJNS5_1CILi128EEENS7_ILi32EEENS7_ILi256EEEEEELi256ENS_6half_tEfNS_4arch4Sm80ELb0ELb0ELb1ELb1ELb1ELb1ELb1ELb0EEENS1_21CollectiveEpilogueFwdINS6_IJS8_SA_S9_EEENS6_IJNS7_ILi1EEESI_SI_EEESC_SE_Li256ELb1ELb1ELb0ELb0EEENS1_19SingleTileSchedulerILb1ELb0ELb1ELi128EEEEEEEEEvNT_6ParamsE --------------------------
	.section	.nv.constant0._ZN7cutlass13device_kernelIN5flash19enable_sm80_to_sm89INS1_16FlashAttnFwdSm80INS1_25CollectiveMainloopFwdSm80ILi8ELi1ELb0EN4cute5tupleIJNS5_1CILi128EEENS7_ILi32EEENS7_ILi256EEEEEELi256ENS_6half_tEfNS_4arch4Sm80ELb0ELb0ELb1ELb1ELb1ELb1ELb1ELb0EEENS1_21CollectiveEpilogueFwdINS6_IJS8_SA_S9_EEENS6_IJNS7_ILi1EEESI_SI_EEESC_SE_Li256ELb1ELb1ELb0ELb0EEENS1_19SingleTileSchedulerILb1ELb0ELb1ELi128EEEEEEEEEvNT_6ParamsE,"a",@progbits
	.sectionflags	@""
	.align	4
.nv.constant0._ZN7cutlass13device_kernelIN5flash19enable_sm80_to_sm89INS1_16FlashAttnFwdSm80INS1_25CollectiveMainloopFwdSm80ILi8ELi1ELb0EN4cute5tupleIJNS5_1CILi128EEENS7_ILi32EEENS7_ILi256EEEEEELi256ENS_6half_tEfNS_4arch4Sm80ELb0ELb0ELb1ELb1ELb1ELb1ELb1ELb0EEENS1_21CollectiveEpilogueFwdINS6_IJS8_SA_S9_EEENS6_IJNS7_ILi1EEESI_SI_EEESC_SE_Li256ELb1ELb1ELb0ELb0EEENS1_19SingleTileSchedulerILb1ELb0ELb1ELi128EEEEEEEEEvNT_6ParamsE:
	.zero		1944


//--------------------- .nv.constant0._ZN7cutlass13device_kernelIN5flash19enable_sm80_to_sm89INS1_16FlashAttnFwdSm80INS1_25CollectiveMainloopFwdSm80ILi8ELi1ELb1EN4cute5tupleIJNS5_1CILi128EEENS7_ILi48EEENS7_ILi256EEEEEELi256ENS_6half_tEfNS_4arch4Sm80ELb0ELb1ELb1ELb0ELb1ELb0ELb1ELb0EEENS1_21CollectiveEpilogueFwdINS6_IJS8_SA_S9_EEENS6_IJNS7_ILi1EEESI_SI_EEESC_SE_Li256ELb0ELb1ELb0ELb0EEENS1_19SingleTileSchedulerILb0ELb0ELb1ELi128EEEEEEEEEvNT_6ParamsE --------------------------
	.section	.nv.constant0._ZN7cutlass13device_kernelIN5flash19enable_sm80_to_sm89INS1_16FlashAttnFwdSm80INS1_25CollectiveMainloopFwdSm80ILi8ELi1ELb1EN4cute5tupleIJNS5_1CILi128EEENS7_ILi48EEENS7_ILi256EEEEEELi256ENS_6half_tEfNS_4arch4Sm80ELb0ELb1ELb1ELb0ELb1ELb0ELb1ELb0EEENS1_21CollectiveEpilogueFwdINS6_IJS8_SA_S9_EEENS6_IJNS7_ILi1EEESI_SI_EEESC_SE_Li256ELb0ELb1ELb0ELb0EEENS1_19SingleTileSchedulerILb0ELb0ELb1ELi128EEEEEEEEEvNT_6ParamsE,"a",@progbits
	.sectionflags	@""
	.align	4
.nv.constant0._ZN7cutlass13device_kernelIN5flash19enable_sm80_to_sm89INS1_16FlashAttnFwdSm80INS1_25CollectiveMainloopFwdSm80ILi8ELi1ELb1EN4cute5tupleIJNS5_1CILi128EEENS7_ILi48EEENS7_ILi256EEEEEELi256ENS_6half_tEfNS_4arch4Sm80ELb0ELb1ELb1ELb0ELb1ELb0ELb1ELb0EEENS1_21CollectiveEpilogueFwdINS6_IJS8_SA_S9_EEENS6_IJNS7_ILi1EEESI_SI_EEESC_SE_Li256ELb0ELb1ELb0ELb0EEENS1_19SingleTileSchedulerILb0ELb0ELb1ELi128EEEEEEEEEvNT_6ParamsE:
	.zero		1944


//--------------------- .nv.constant0._ZN7cutlass13device_kernelIN5flash19enable_sm80_to_sm89INS1_16FlashAttnFwdSm80INS1_25CollectiveMainloopFwdSm80ILi8ELi1ELb1EN4cute5tupleIJNS5_1CILi128EEENS7_ILi48EEENS7_ILi256EEEEEELi256ENS_6half_tEfNS_4arch4Sm80ELb0ELb1ELb1ELb1ELb1ELb0ELb1ELb0EEENS1_21CollectiveEpilogueFwdINS6_IJS8_SA_S9_EEENS6_IJNS7_ILi1EEESI_SI_EEESC_SE_Li256ELb1ELb1ELb0ELb0EEENS1_19SingleTileSchedulerILb1ELb0ELb1ELi128EEEEEEEEEvNT_6ParamsE --------------------------
	.section	.nv.constant0._ZN7cutlass13device_kernelIN5flash19enable_sm80_to_sm89INS1_16FlashAttnFwdSm80INS1_25CollectiveMainloopFwdSm80ILi8ELi1ELb1EN4cute5tupleIJNS5_1CILi128EEENS7_ILi48EEENS7_ILi256EEEEEELi256ENS_6half_tEfNS_4arch4Sm80ELb0ELb1ELb1ELb1ELb1ELb0ELb1ELb0EEENS1_21CollectiveEpilogueFwdINS6_IJS8_SA_S9_EEENS6_IJNS7_ILi1EEESI_SI_EEESC_SE_Li256ELb1ELb1ELb0ELb0EEENS1_19SingleTileSchedulerILb1ELb0ELb1ELi128EEEEEEEEEvNT_6ParamsE,"a",@progbits
	.sectionflags	@""
	.align	4
.nv.constant0._ZN7cutlass13device_kernelIN5flash19enable_sm80_to_sm89INS1_16FlashAttnFwdSm80INS1_25CollectiveMainloopFwdSm80ILi8ELi1ELb1EN4cute5tupleIJNS5_1CILi128EEENS7_ILi48EEENS7_ILi256EEEEEELi256ENS_6half_tEfNS_4arch4Sm80ELb0ELb1ELb1ELb1ELb1ELb0ELb1ELb0EEENS1_21CollectiveEpilogueFwdINS6_IJS8_SA_S9_EEENS6_IJNS7_ILi1EEESI_SI_EEESC_SE_Li256ELb1ELb1ELb0ELb0EEENS1_19SingleTileSchedulerILb1ELb0ELb1ELi128EEEEEEEEEvNT_6ParamsE:
	.zero		1944


//--------------------- .nv.constant0._ZN7cutlass13device_kernelIN5flash19enable_sm80_to_sm89INS1_16FlashAttnFwdSm80INS1_25CollectiveMainloopFwdSm80ILi8ELi1ELb0EN4cute5tupleIJNS5_1CILi128EEENS7_ILi32EEENS7_ILi256EEEEEELi256ENS_6half_tEfNS_4arch4Sm80ELb0ELb1ELb1ELb1ELb1ELb1ELb1ELb0EEENS1_21CollectiveEpilogueFwdINS6_IJS8_SA_S9_EEENS6_IJNS7_ILi1EEESI_SI_EEESC_SE_Li256ELb1ELb1ELb0ELb0EEENS1_19SingleTileSchedulerILb1ELb0ELb1ELi128EEEEEEEEEvNT_6ParamsE --------------------------
	.section	.nv.constant0._ZN7cutlass13device_kernelIN5flash19enable_sm80_to_sm89INS1_16FlashAttnFwdSm80INS1_25CollectiveMainloopFwdSm80ILi8ELi1ELb0EN4cute5tupleIJNS5_1CILi128EEENS7_ILi32EEENS7_ILi256EEEEEELi256ENS_6half_tEfNS_4arch4Sm80ELb0ELb1ELb1ELb1ELb1ELb1ELb1ELb0EEENS1_21CollectiveEpilogueFwdINS6_IJS8_SA_S9_EEENS6_IJNS7_ILi1EEESI_SI_EEESC_SE_Li256ELb1ELb1ELb0ELb0EEENS1_19SingleTileSchedulerILb1ELb0ELb1ELi128EEEEEEEEEvNT_6ParamsE,"a",@progbits
	.sectionflags	@""
	.align	4
.nv.constant0._ZN7cutlass13device_kernelIN5flash19enable_sm80_to_sm89INS1_16FlashAttnFwdSm80INS1_25CollectiveMainloopFwdSm80ILi8ELi1ELb0EN4cute5tupleIJNS5_1CILi128EEENS7_ILi32EEENS7_ILi256EEEEEELi256ENS_6half_tEfNS_4arch4Sm80ELb0ELb1ELb1ELb1ELb1ELb1ELb1ELb0EEENS1_21CollectiveEpilogueFwdINS6_IJS8_SA_S9_EEENS6_IJNS7_ILi1EEESI_SI_EEESC_SE_Li256ELb1ELb1ELb0ELb0EEENS1_19SingleTileSchedulerILb1ELb0ELb1ELi128EEEEEEEEEvNT_6ParamsE:
	.zero		1944


//--------------------- .nv.constant0._ZN7cutlass13device_kernelIN5flash19enable_sm80_to_sm89INS1_16FlashAttnFwdSm80INS1_25CollectiveMainloopFwdSm80ILi8ELi1ELb1EN4cute5tupleIJNS5_1CILi128EEENS7_ILi64EEENS7_ILi256EEEEEELi256ENS_6half_tEfNS_4arch4Sm80ELb1ELb0ELb1ELb0ELb1ELb0ELb1ELb0EEENS1_21CollectiveEpilogueFwdINS6_IJS8_SA_S9_EEENS6_IJNS7_ILi1EEESI_SI_EEESC_SE_Li256ELb0ELb1ELb0ELb0EEENS1_30DynamicPersistentTileSchedulerILi256ELi256ELb0ELb1ELb0EEEEEEEEEvNT_6ParamsE --------------------------
	.section	.nv.constant0._ZN7cutlass13device_kernelIN5flash19enable_sm80_to_sm89INS1_16FlashAttnFwdSm80INS1_25CollectiveMainloopFwdSm80ILi8ELi1ELb1EN4cute5tupleIJNS5_1CILi128EEENS7_ILi64EEENS7_ILi256EEEEEELi256ENS_6half_tEfNS_4arch4Sm80ELb1ELb0ELb1ELb0ELb1ELb0ELb1ELb0EEENS1_21CollectiveEpilogueFwdINS6_IJS8_SA_S9_EEENS6_IJNS7_ILi1EEESI_SI_EEESC_SE_Li256ELb0ELb1ELb0ELb0EEENS1_30DynamicPersistentTileSchedulerILi256ELi256ELb0ELb1ELb0EEEEEEEEEvNT_6ParamsE,"a",@progbits
	.sectionflags	@""
	.align	4
.nv.constant0._ZN7cutlass13device_kernelIN5flash19enable_sm80_to_sm89INS1_16FlashAttnFwdSm80INS1_25CollectiveMainloopFwdSm80ILi8ELi1ELb1EN4cute5tupleIJNS5_1CILi128EEENS7_ILi64EEENS7_ILi256EEEEEELi256ENS_6half_tEfNS_4arch4Sm80ELb1ELb0ELb1ELb0ELb1ELb0ELb1ELb0EEENS1_21CollectiveEpilogueFwdINS6_IJS8_SA_S9_EEENS6_IJNS7_ILi1EEESI_SI_EEESC_SE_Li256ELb0ELb1ELb0ELb0EEENS1_30DynamicPersistentTileSchedulerILi256ELi256ELb0ELb1ELb0EEEEEEEEEvNT_6ParamsE:
	.zero		1960


//--------------------- .nv.constant0._ZN7cutlass13device_kernelIN5flash19enable_sm80_to_sm89INS1_16FlashAttnFwdSm80INS1_25CollectiveMainloopFwdSm80ILi8ELi1ELb1EN4cute5tupleIJNS5_1CILi128EEENS7_ILi64EEENS7_ILi256EEEEEELi256ENS_6half_tEfNS_4arch4Sm80ELb1ELb0ELb1ELb1ELb1ELb0ELb1ELb0EEENS1_21CollectiveEpilogueFwdINS6_IJS8_SA_S9_EEENS6_IJNS7_ILi1EEESI_SI_EEESC_SE_Li256ELb1ELb1ELb0ELb0EEENS1_19SingleTileSchedulerILb1ELb0ELb1ELi128EEEEEEEEEvNT_6ParamsE --------------------------
	.section	.nv.constant0._ZN7cutlass13device_kernelIN5flash19enable_sm80_to_sm89INS1_16FlashAttnFwdSm80INS1_25CollectiveMainloopFwdSm80ILi8ELi1ELb1EN4cute5tupleIJNS5_1CILi128EEENS7_ILi64EEENS7_ILi256EEEEEELi256ENS_6half_tEfNS_4arch4Sm80ELb1ELb0ELb1ELb1ELb1ELb0ELb1ELb0EEENS1_21CollectiveEpilogueFwdINS6_IJS8_SA_S9_EEENS6_IJNS7_ILi1EEESI_SI_EEESC_SE_Li256ELb1ELb1ELb0ELb0EEENS1_19SingleTileSchedulerILb1ELb0ELb1ELi128EEEEEEEEEvNT_6ParamsE,"a",@progbits
	.sectionflags	@""
	.align	4
.nv.constant0._ZN7cutlass13device_kernelIN5flash19enable_sm80_to_sm89INS1_16FlashAttnFwdSm80INS1_25CollectiveMainloopFwdSm80ILi8ELi1ELb1EN4cute5tupleIJNS5_1CILi128EEENS7_ILi64EEENS7_ILi256EEEEEELi256ENS_6half_tEfNS_4arch4Sm80ELb1ELb0ELb1ELb1ELb1ELb0ELb1ELb0EEENS1_21CollectiveEpilogueFwdINS6_IJS8_SA_S9_EEENS6_IJNS7_ILi1EEESI_SI_EEESC_SE_Li256ELb1ELb1ELb0ELb0EEENS1_19SingleTileSchedulerILb1ELb0ELb1ELi128EEEEEEEEEvNT_6ParamsE:
	.zero		1944


//--------------------- .nv.constant0._ZN7cutlass13device_kernelIN5flash19enable_sm80_to_sm89INS1_16FlashAttnFwdSm80INS1_25CollectiveMainloopFwdSm80ILi8ELi1ELb0EN4cute5tupleIJNS5_1CILi128EEENS7_ILi32EEENS7_ILi256EEEEEELi256ENS_6half_tEfNS_4arch4Sm80ELb1ELb0ELb1ELb1ELb1ELb1ELb1ELb0EEENS1_21CollectiveEpilogueFwdINS6_IJS8_SA_S9_EEENS6_IJNS7_ILi1EEESI_SI_EEESC_SE_Li256ELb1ELb1ELb0ELb0EEENS1_19SingleTileSchedulerILb1ELb0ELb1ELi128EEEEEEEEEvNT_6ParamsE --------------------------
	.section	.nv.constant0._ZN7cutlass13device_kernelIN5flash19enable_sm80_to_sm89INS1_16FlashAttnFwdSm80INS1_25CollectiveMainloopFwdSm80ILi8ELi1ELb0EN4cute5tupleIJNS5_1CILi128EEENS7_ILi32EEENS7_ILi256EEEEEELi256ENS_6half_tEfNS_4arch4Sm80ELb1ELb0ELb1ELb1ELb1ELb1ELb1ELb0EEENS1_21CollectiveEpilogueFwdINS6_IJS8_SA_S9_EEENS6_IJNS7_ILi1EEESI_SI_EEESC_SE_Li256ELb1ELb1ELb0ELb0EEENS1_19SingleTileSchedulerILb1ELb0ELb1ELi128EEEEEEEEEvNT_6ParamsE,"a",@progbits
	.sectionflags	@""
	.align	4
.nv.constant0._ZN7cutlass13device_kernelIN5flash19enable_sm80_to_sm89INS1_16FlashAttnFwdSm80INS1_25CollectiveMainloopFwdSm80ILi8ELi1ELb0EN4cute5tupleIJNS5_1CILi128EEENS7_ILi32EEENS7_ILi256EEEEEELi256ENS_6half_tEfNS_4arch4Sm80ELb1ELb0ELb1ELb1ELb1ELb1ELb1ELb0EEENS1_21CollectiveEpilogueFwdINS6_IJS8_SA_S9_EEENS6_IJNS7_ILi1EEESI_SI_EEESC_SE_Li256ELb1ELb1ELb0ELb0EEENS1_19SingleTileSchedulerILb1ELb0ELb1ELi128EEEEEEEEEvNT_6ParamsE:
	.zero		1944


//--------------------- .nv.constant0._ZN7cutlass13device_kernelIN5flash19enable_sm80_to_sm89INS1_16FlashAttnFwdSm80INS1_25CollectiveMainloopFwdSm80ILi8ELi1ELb0EN4cute5tupleIJNS5_1CILi128EEENS7_ILi96EEENS7_ILi256EEEEEELi256ENS_6half_tEfNS_4arch4Sm80ELb0ELb0ELb1ELb0ELb1ELb0ELb1ELb0EEENS1_21CollectiveEpilogueFwdINS6_IJS8_SA_S9_EEENS6_IJNS7_ILi1EEESI_SI_EEESC_SE_Li256ELb0ELb1ELb0ELb0EEENS1_19SingleTileSchedulerILb0ELb0ELb1ELi128EEEEEEEEEvNT_6ParamsE --------------------------
	.section	.nv.constant0._ZN7cutlass13device_kernelIN5flash19enable_sm80_to_sm89INS1_16FlashAttnFwdSm80INS1_25CollectiveMainloopFwdSm80ILi8ELi1ELb0EN4cute5tupleIJNS5_1CILi128EEENS7_ILi96EEENS7_ILi256EEEEEELi256ENS_6half_tEfNS_4arch4Sm80ELb0ELb0ELb1ELb0ELb1ELb0ELb1ELb0EEENS1_21CollectiveEpilogueFwdINS6_IJS8_SA_S9_EEENS6_IJNS7_ILi1EEESI_SI_EEESC_SE_Li256ELb0ELb1ELb0ELb0EEENS1_19SingleTileSchedulerILb0ELb0ELb1ELi128EEEEEEEEEvNT_6ParamsE,"a",@progbits
	.sectionflags	@""
	.align	4
.nv.constant0._ZN7cutlass13device_kernelIN5flash19enable_sm80_to_sm89INS1_16FlashAttnFwdSm80INS1_25CollectiveMainloopFwdSm80ILi8ELi1ELb0EN4cute5tupleIJNS5_1CILi128EEENS7_ILi96EEENS7_ILi256EEEEEELi256ENS_6half_tEfNS_4arch4Sm80ELb0ELb0ELb1ELb0ELb1ELb0ELb1ELb0EEENS1_21CollectiveEpilogueFwdINS6_IJS8_SA_S9_EEENS6_IJNS7_ILi1EEESI_SI_EEESC_SE_Li256ELb0ELb1ELb0ELb0EEENS1_19SingleTileSchedulerILb0ELb0ELb1ELi128EEEEEEEEEvNT_6ParamsE:
	.zero		1944


//--------------------- .nv.constant0._ZN7cutlass13device_kernelIN5flash19enable_sm80_to_sm89INS1_16FlashAttnFwdSm80INS1_25CollectiveMainloopFwdSm80ILi8ELi1ELb0EN4cute5tupleIJNS5_1CILi128EEENS7_ILi96EEENS7_ILi256EEEEEELi256ENS_6half_tEfNS_4arch4Sm80ELb0ELb0ELb1ELb1ELb1ELb0ELb1ELb0EEENS1_21CollectiveEpilogueFwdINS6_IJS8_SA_S9_EEENS6_IJNS7_ILi1EEESI_SI_EEESC_SE_Li256ELb1ELb1ELb0ELb0EEENS1_19SingleTileSchedulerILb1ELb0ELb1ELi128EEEEEEEEEvNT_6ParamsE --------------------------
	.section	.nv.constant0._ZN7cutlass13device_kernelIN5flash19enable_sm80_to_sm89INS1_16FlashAttnFwdSm80INS1_25CollectiveMainloopFwdSm80ILi8ELi1ELb0EN4cute5tupleIJNS5_1CILi128EEENS7_ILi96EEENS7_ILi256EEEEEELi256ENS_6half_tEfNS_4arch4Sm80ELb0ELb0ELb1ELb1ELb1ELb0ELb1ELb0EEENS1_21CollectiveEpilogueFwdINS6_IJS8_SA_S9_EEENS6_IJNS7_ILi1EEESI_SI_EEESC_SE_Li256ELb1ELb1ELb0ELb0EEENS1_19SingleTileSchedulerILb1ELb0ELb1ELi128EEEEEEEEEvNT_6ParamsE,"a",@progbits
	.sectionflags	@""
	.align	4
.nv.constant0._ZN7cutlass13device_kernelIN5flash19enable_sm80_to_sm89INS1_16FlashAttnFwdSm80INS1_25CollectiveMainloopFwdSm80ILi8ELi1ELb0EN4cute5tupleIJNS5_1CILi128EEENS7_ILi96EEENS7_ILi256EEEEEELi256ENS_6half_tEfNS_4arch4Sm80ELb0ELb0ELb1ELb1ELb1ELb0ELb1ELb0EEENS1_21CollectiveEpilogueFwdINS6_IJS8_SA_S9_EEENS6_IJNS7_ILi1EEESI_SI_EEESC_SE_Li256ELb1ELb1ELb0ELb0EEENS1_19SingleTileSchedulerILb1ELb0ELb1ELi128EEEEEEEEEvNT_6ParamsE:
	.zero		1944


//--------------------- .nv.constant0._ZN7cutlass13device_kernelIN5flash19enable_sm80_to_sm89INS1_16FlashAttnFwdSm80INS1_25CollectiveMainloopFwdSm80ILi8ELi1ELb0EN4cute5tupleIJNS5_1CILi128EEENS7_ILi48EEENS7_ILi256EEEEEELi256ENS_6half_tEfNS_4arch4Sm80ELb0ELb0ELb1ELb1ELb1ELb1ELb1ELb0EEENS1_21CollectiveEpilogueFwdINS6_IJS8_SA_S9_EEENS6_IJNS7_ILi1EEESI_SI_EEESC_SE_Li256ELb1ELb1ELb0ELb0EEENS1_19SingleTileSchedulerILb1ELb0ELb1ELi128EEEEEEEEEvNT_6ParamsE --------------------------
	.section	.nv.constant0._ZN7cutlass13device_kernelIN5flash19enable_sm80_to_sm89INS1_16FlashAttnFwdSm80INS1_25CollectiveMainloopFwdSm80ILi8ELi1ELb0EN4cute5tupleIJNS5_1CILi128EEENS7_ILi48EEENS7_ILi256EEEEEELi256ENS_6half_tEfNS_4arch4Sm80ELb0ELb0ELb1ELb1ELb1ELb1ELb1ELb0EEENS1_21CollectiveEpilogueFwdINS6_IJS8_SA_S9_EEENS6_IJNS7_ILi1EEESI_SI_EEESC_SE_Li256ELb1ELb1ELb0ELb0EEENS1_19SingleTileSchedulerILb1ELb0ELb1ELi128EEEEEEEEEvNT_6ParamsE,"a",@progbits
	.sectionflags	@""
	.align	4
.nv.constant0._ZN7cutlass13device_kernelIN5flash19enable_sm80_to_sm89INS1_16FlashAttnFwdSm80INS1_25CollectiveMainloopFwdSm80ILi8ELi1ELb0EN4cute5tupleIJNS5_1CILi128EEENS7_ILi48EEENS7_ILi256EEEEEELi256ENS_6half_tEfNS_4arch4Sm80ELb0ELb0ELb1ELb1ELb1ELb1ELb1ELb0EEENS1_21CollectiveEpilogueFwdINS6_IJS8_SA_S9_EEENS6_IJNS7_ILi1EEESI_SI_EEESC_SE_Li256ELb1ELb1ELb0ELb0EEENS1_19SingleTileSchedulerILb1ELb0ELb1ELi128EEEEEEEEEvNT_6ParamsE:
	.zero		1944


//--------------------- .nv.constant0._ZN7cutlass13device_kernelIN5flash19enable_sm80_to_sm89INS1_16FlashAttnFwdSm80INS1_25CollectiveMainloopFwdSm80ILi8ELi1ELb0EN4cute5tupleIJNS5_1CILi128EEENS7_ILi64EEENS7_ILi256EEEEEELi256ENS_6half_tEfNS_4arch4Sm80ELb0ELb1ELb1ELb0ELb1ELb0ELb1ELb0EEENS1_21CollectiveEpilogueFwdINS6_IJS8_SA_S9_EEENS6_IJNS7_ILi1EEESI_SI_EEESC_SE_Li256ELb0ELb1ELb0ELb0EEENS1_19SingleTileSchedulerILb0ELb0ELb1ELi128EEEEEEEEEvNT_6ParamsE --------------------------
	.section	.nv.constant0._ZN7cutlass13device_kernelIN5flash19enable_sm80_to_sm89INS1_16FlashAttnFwdSm80INS1_25CollectiveMainloopFwdSm80ILi8ELi1ELb0EN4cute5tupleIJNS5_1CILi128EEENS7_ILi64EEENS7_ILi256EEEEEELi256ENS_6half_tEfNS_4arch4Sm80ELb0ELb1ELb1ELb0ELb1ELb0ELb1ELb0EEENS1_21CollectiveEpilogueFwdINS6_IJS8_SA_S9_EEENS6_IJNS7_ILi1EEESI_SI_EEESC_SE_Li256ELb0ELb1ELb0ELb0EEENS1_19SingleTileSchedulerILb0ELb0ELb1ELi128EEEEEEEEEvNT_6ParamsE,"a",@progbits
	.sectionflags	@""
	.align	4
.nv.constant0._ZN7cutlass13device_kernelIN5flash19enable_sm80_to_sm89INS1_16FlashAttnFwdSm80INS1_25CollectiveMainloopFwdSm80ILi8ELi1ELb0EN4cute5tupleIJNS5_1CILi128EEENS7_ILi64EEENS7_ILi256EEEEEELi256ENS_6half_tEfNS_4arch4Sm80ELb0ELb1ELb1ELb0ELb1ELb0ELb1ELb0EEENS1_21CollectiveEpilogueFwdINS6_IJS8_SA_S9_EEENS6_IJNS7_ILi1EEESI_SI_EEESC_SE_Li256ELb0ELb1ELb0ELb0EEENS1_19SingleTileSchedulerILb0ELb0ELb1ELi128EEEEEEEEEvNT_6ParamsE:
	.zero		1944


//--------------------- .nv.constant0._ZN7cutlass13device_kernelIN5flash19enable_sm80_to_sm89INS1_16FlashAttnFwdSm80INS1_25CollectiveMainloopFwdSm80ILi8ELi1ELb0EN4cute5tupleIJNS5_1CILi128EEENS7_ILi64EEENS7_ILi256EEEEEELi256ENS_6half_tEfNS_4arch4Sm80ELb0ELb1ELb1ELb1ELb1ELb0ELb1ELb0EEENS1_21CollectiveEpilogueFwdINS6_IJS8_SA_S9_EEENS6_IJNS7_ILi1EEESI_SI_EEESC_SE_Li256ELb1ELb1ELb0ELb0EEENS1_19SingleTileSchedulerILb1ELb0ELb1ELi128EEEEEEEEEvNT_6ParamsE --------------------------
	.section	.nv.constant0._ZN7cutlass13device_kernelIN5flash19enable_sm80_to_sm89INS1_16FlashAttnFwdSm80INS1_25CollectiveMainloopFwdSm80ILi8ELi1ELb0EN4cute5tupleIJNS5_1CILi128EEENS7_ILi64EEENS7_ILi256EEEEEELi256ENS_6half_tEfNS_4arch4Sm80ELb0ELb1ELb1ELb1ELb1ELb0ELb1ELb0EEENS1_21CollectiveEpilogueFwdINS6_IJS8_SA_S9_EEENS6_IJNS7_ILi1EEESI_SI_EEESC_SE_Li256ELb1ELb1ELb0ELb0EEENS1_19SingleTileSchedulerILb1ELb0ELb1ELi128EEEEEEEEEvNT_6ParamsE,"a",@progbits
	.sectionflags	@""
	.align	4
.nv.constant0._ZN7cutlass13device_kernelIN5flash19enable_sm80_to_sm89INS1_16FlashAttnFwdSm80INS1_25CollectiveMainloopFwdSm80ILi8ELi1ELb0EN4cute5tupleIJNS5_1CILi128EEENS7_ILi64EEENS7_ILi256EEEEEELi256ENS_6half_tEfNS_4arch4Sm80ELb0ELb1ELb1ELb1ELb1ELb0ELb1ELb0EEENS1_21CollectiveEpilogueFwdINS6_IJS8_SA_S9_EEENS6_IJNS7_ILi1EEESI_SI_EEESC_SE_Li256ELb1ELb1ELb0ELb0EEENS1_19SingleTileSchedulerILb1ELb0ELb1ELi128EEEEEEEEEvNT_6ParamsE:
	.zero		1944


//--------------------- .nv.constant0._ZN7cutlass13device_kernelIN5flash19enable_sm80_to_sm89INS1_16FlashAttnFwdSm80INS1_25CollectiveMainloopFwdSm80ILi8ELi1ELb0EN4cute5tupleIJNS5_1CILi128EEENS7_ILi48EEENS7_ILi256EEEEEELi256ENS_6half_tEfNS_4arch4Sm80ELb0ELb1ELb1ELb1ELb1ELb1ELb1ELb0EEENS1_21CollectiveEpilogueFwdINS6_IJS8_SA_S9_EEENS6_IJNS7_ILi1EEESI_SI_EEESC_SE_Li256ELb1ELb1ELb0ELb0EEENS1_19SingleTileSchedulerILb1ELb0ELb1ELi128EEEEEEEEEvNT_6ParamsE --------------------------
	.section	.nv.constant0._ZN7cutlass13device_kernelIN5flash19enable_sm80_to_sm89INS1_16FlashAttnFwdSm80INS1_25CollectiveMainloopFwdSm80ILi8ELi1ELb0EN4cute5tupleIJNS5_1CILi128EEENS7_ILi48EEENS7_ILi256EEEEEELi256ENS_6half_tEfNS_4arch4Sm80ELb0ELb1ELb1ELb1ELb1ELb1ELb1ELb0EEENS1_21CollectiveEpilogueFwdINS6_IJS8_SA_S9_EEENS6_IJNS7_ILi1EEESI_SI_EEESC_SE_Li256ELb1ELb1ELb0ELb0EEENS1_19SingleTileSchedulerILb1ELb0ELb1ELi128EEEEEEEEEvNT_6ParamsE,"a",@progbits
	.sectionflags	@""
	.align	4
.nv.constant0._ZN7cutlass13device_kernelIN5flash19enable_sm80_to_sm89INS1_16FlashAttnFwdSm80INS1_25CollectiveMainloopFwdSm80ILi8ELi1ELb0EN4cute5tupleIJNS5_1CILi128EEENS7_ILi48EEENS7_ILi256EEEEEELi256ENS_6half_tEfNS_4arch4Sm80ELb0ELb1ELb1ELb1ELb1ELb1ELb1ELb0EEENS1_21CollectiveEpilogueFwdINS6_IJS8_SA_S9_EEENS6_IJNS7_ILi1EEESI_SI_EEESC_SE_Li256ELb1ELb1ELb0ELb0EEENS1_19SingleTileSchedulerILb1ELb0ELb1ELi128EEEEEEEEEvNT_6ParamsE:
	.zero		1944


//--------------------- .nv.constant0._ZN7cutlass13device_kernelIN5flash19enable_sm80_to_sm89INS1_16FlashAttnFwdSm80INS1_25CollectiveMainloopFwdSm80ILi8ELi1ELb0EN4cute5tupleIJNS5_1CILi128EEENS7_ILi96EEENS7_ILi256EEEEEELi256ENS_6half_tEfNS_4arch4Sm80ELb1ELb0ELb1ELb0ELb1ELb0ELb1ELb0EEENS1_21CollectiveEpilogueFwdINS6_IJS8_SA_S9_EEENS6_IJNS7_ILi1EEESI_SI_EEESC_SE_Li256ELb0ELb1ELb0ELb0EEENS1_30DynamicPersistentTileSchedulerILi256ELi256ELb0ELb1ELb0EEEEEEEEEvNT_6ParamsE --------------------------
	.section	.nv.constant0._ZN7cutlass13device_kernelIN5flash19enable_sm80_to_sm89INS1_16FlashAttnFwdSm80INS1_25CollectiveMainloopFwdSm80ILi8ELi1ELb0EN4cute5tupleIJNS5_1CILi128EEENS7_ILi96EEENS7_ILi256EEEEEELi256ENS_6half_tEfNS_4arch4Sm80ELb1ELb0ELb1ELb0ELb1ELb0ELb1ELb0EEENS1_21CollectiveEpilogueFwdINS6_IJS8_SA_S9_EEENS6_IJNS7_ILi1EEESI_SI_EEESC_SE_Li256ELb0ELb1ELb0ELb0EEENS1_30DynamicPersistentTileSchedulerILi256ELi256ELb0ELb1ELb0EEEEEEEEEvNT_6ParamsE,"a",@progbits
	.sectionflags	@""
	.align	4
.nv.constant0._ZN7cutlass13device_kernelIN5flash19enable_sm80_to_sm89INS1_16FlashAttnFwdSm80INS1_25CollectiveMainloopFwdSm80ILi8ELi1ELb0EN4cute5tupleIJNS5_1CILi128EEENS7_ILi96EEENS7_ILi256EEEEEELi256ENS_6half_tEfNS_4arch4Sm80ELb1ELb0ELb1ELb0ELb1ELb0ELb1ELb0EEENS1_21CollectiveEpilogueFwdINS6_IJS8_SA_S9_EEENS6_IJNS7_ILi1EEESI_SI_EEESC_SE_Li256ELb0ELb1ELb0ELb0EEENS1_30DynamicPersistentTileSchedulerILi256ELi256ELb0ELb1ELb0EEEEEEEEEvNT_6ParamsE:
	.zero		1960


//--------------------- .nv.constant0._ZN7cutlass13device_kernelIN5flash19enable_sm80_to_sm89INS1_16FlashAttnFwdSm80INS1_25CollectiveMainloopFwdSm80ILi8ELi1ELb0EN4cute5tupleIJNS5_1CILi128EEENS7_ILi96EEENS7_ILi256EEEEEELi256ENS_6half_tEfNS_4arch4Sm80ELb1ELb0ELb1ELb1ELb1ELb0ELb1ELb0EEENS1_21CollectiveEpilogueFwdINS6_IJS8_SA_S9_EEENS6_IJNS7_ILi1EEESI_SI_EEESC_SE_Li256ELb1ELb1ELb0ELb0EEENS1_19SingleTileSchedulerILb1ELb0ELb1ELi128EEEEEEEEEvNT_6ParamsE --------------------------
	.section	.nv.constant0._ZN7cutlass13device_kernelIN5flash19enable_sm80_to_sm89INS1_16FlashAttnFwdSm80INS1_25CollectiveMainloopFwdSm80ILi8ELi1ELb0EN4cute5tupleIJNS5_1CILi128EEENS7_ILi96EEENS7_ILi256EEEEEELi256ENS_6half_tEfNS_4arch4Sm80ELb1ELb0ELb1ELb1ELb1ELb0ELb1ELb0EEENS1_21CollectiveEpilogueFwdINS6_IJS8_SA_S9_EEENS6_IJNS7_ILi1EEESI_SI_EEESC_SE_Li256ELb1ELb1ELb0ELb0EEENS1_19SingleTileSchedulerILb1ELb0ELb1ELi128EEEEEEEEEvNT_6ParamsE,"a",@progbits
	.sectionflags	@""
	.align	4
.nv.constant0._ZN7cutlass13device_kernelIN5flash19enable_sm80_to_sm89INS1_16FlashAttnFwdSm80INS1_25CollectiveMainloopFwdSm80ILi8ELi1ELb0EN4cute5tupleIJNS5_1CILi128EEENS7_ILi96EEENS7_ILi256EEEEEELi256ENS_6half_tEfNS_4arch4Sm80ELb1ELb0ELb1ELb1ELb1ELb0ELb1ELb0EEENS1_21CollectiveEpilogueFwdINS6_IJS8_SA_S9_EEENS6_IJNS7_ILi1EEESI_SI_EEESC_SE_Li256ELb1ELb1ELb0ELb0EEENS1_19SingleTileSchedulerILb1ELb0ELb1ELi128EEEEEEEEEvNT_6ParamsE:
	.zero		1944


//--------------------- .nv.constant0._ZN7cutlass13device_kernelIN5flash19enable_sm80_to_sm89INS1_16FlashAttnFwdSm80INS1_25CollectiveMainloopFwdSm80ILi8ELi1ELb0EN4cute5tupleIJNS5_1CILi128EEENS7_ILi48EEENS7_ILi256EEEEEELi256ENS_6half_tEfNS_4arch4Sm80ELb1ELb0ELb1ELb1ELb1ELb1ELb1ELb0EEENS1_21CollectiveEpilogueFwdINS6_IJS8_SA_S9_EEENS6_IJNS7_ILi1EEESI_SI_EEESC_SE_Li256ELb1ELb1ELb0ELb0EEENS1_19SingleTileSchedulerILb1ELb0ELb1ELi128EEEEEEEEEvNT_6ParamsE --------------------------
	.section	.nv.constant0._ZN7cutlass13device_kernelIN5flash19enable_sm80_to_sm89INS1_16FlashAttnFwdSm80INS1_25CollectiveMainloopFwdSm80ILi8ELi1ELb0EN4cute5tupleIJNS5_1CILi128EEENS7_ILi48EEENS7_ILi256EEEEEELi256ENS_6half_tEfNS_4arch4Sm80ELb1ELb0ELb1ELb1ELb1ELb1ELb1ELb0EEENS1_21CollectiveEpilogueFwdINS6_IJS8_SA_S9_EEENS6_IJNS7_ILi1EEESI_SI_EEESC_SE_Li256ELb1ELb1ELb0ELb0EEENS1_19SingleTileSchedulerILb1ELb0ELb1ELi128EEEEEEEEEvNT_6ParamsE,"a",@progbits
	.sectionflags	@""
	.align	4
.nv.constant0._ZN7cutlass13device_kernelIN5flash19enable_sm80_to_sm89INS1_16FlashAttnFwdSm80INS1_25CollectiveMainloopFwdSm80ILi8ELi1ELb0EN4cute5tupleIJNS5_1CILi128EEENS7_ILi48EEENS7_ILi256EEEEEELi256ENS_6half_tEfNS_4arch4Sm80ELb1ELb0ELb1ELb1ELb1ELb1ELb1ELb0EEENS1_21CollectiveEpilogueFwdINS6_IJS8_SA_S9_EEENS6_IJNS7_ILi1EEESI_SI_EEESC_SE_Li256ELb1ELb1ELb0ELb0EEENS1_19SingleTileSchedulerILb1ELb0ELb1ELi128EEEEEEEEEvNT_6ParamsE:
	.zero		1944


//--------------------- SYMBOLS --------------------------

	.type		.nv.reservedSmem.offset0,@object
	.size		.nv.reservedSmem.offset0,0x4
